	.target	sm_100a

	.elftype	@"ET_EXEC"


//--------------------- .note.nv.tkinfo           --------------------------
	.section	.note.nv.tkinfo,"",@"SHT_NOTE"
	.sectionflags	@"SHF_NOTE_NV_TKINFO"
	.tkinfo
        /*0018*/ 	.word	0x00000002
        /*0030*/ 	.string	""
        /*0030*/ 	.string	"ptxas"
        /*0030*/ 	.string	"Cuda compilation tools, release 13.0, V13.0.88"
        /*0030*/ 	.string	"Build cuda_13.0.r13.0/compiler.36424714_0"
        /*0030*/ 	.string	"-arch sm_100a -m 64 "



//--------------------- .note.nv.cuinfo           --------------------------
	.section	.note.nv.cuinfo,"",@"SHT_NOTE"
	.sectionflags	@"SHF_NOTE_NV_CUINFO"
        /*0018*/ 	.short	0x0002
        /*001a*/ 	.short	0x0064
        /*001c*/ 	.short	0x0082
	.zero		2


//--------------------- .nv.info                  --------------------------
	.section	.nv.info,"",@"SHT_CUDA_INFO"
	.align	4


	//----- nvinfo : EIATTR_REGCOUNT
	.align		4
        /*0000*/ 	.byte	0x04, 0x2f
        /*0002*/ 	.short	(.L_12 - .L_11)
	.align		4
.L_11:
        /*0004*/ 	.word	index@(_ZN7cutlass13device_kernelIN5flash11enable_sm90INS1_16FlashAttnFwdSm90INS1_25CollectiveMainloopFwdSm90ILi2EN4cute5tupleIJNS5_1CILi1EEES8_S8_EEENS6_IJNS7_ILi128EEENS7_ILi96EEENS7_ILi192EEEEEELi192ENS_6half_tEfNS_4arch4Sm90ELb1ELb0ELb0ELb1ELb1ELb1ELb0ELb1ELb1ELb1ELb1ELb0EEENS1_21CollectiveEpilogueFwdINS6_IJSA_SC_SB_EEES9_SE_SG_Li256ELb1ELb1ELb1ELb0EEENS1_36VarlenDynamicPersistentTileSchedulerILi128ELi96ELi256ELi128ELb1ELb1ELb1ELb1ELb1ELb1EEEEEEEEEvNT_6ParamsE)
        /*0008*/ 	.word	0x00000004


	//----- nvinfo : EIATTR_FRAME_SIZE
	.align		4
.L_12:
        /*000c*/ 	.byte	0x04, 0x11
        /*000e*/ 	.short	(.L_14 - .L_13)
	.align		4
.L_13:
        /*0010*/ 	.word	index@(_ZN7cutlass13device_kernelIN5flash11enable_sm90INS1_16FlashAttnFwdSm90INS1_25CollectiveMainloopFwdSm90ILi2EN4cute5tupleIJNS5_1CILi1EEES8_S8_EEENS6_IJNS7_ILi128EEENS7_ILi96EEENS7_ILi192EEEEEELi192ENS_6half_tEfNS_4arch4Sm90ELb1ELb0ELb0ELb1ELb1ELb1ELb0ELb1ELb1ELb1ELb1ELb0EEENS1_21CollectiveEpilogueFwdINS6_IJSA_SC_SB_EEES9_SE_SG_Li256ELb1ELb1ELb1ELb0EEENS1_36VarlenDynamicPersistentTileSchedulerILi128ELi96ELi256ELi128ELb1ELb1ELb1ELb1ELb1ELb1EEEEEEEEEvNT_6ParamsE)
        /*0014*/ 	.word	0x00000000


	//----- nvinfo : EIATTR_REGCOUNT
	.align		4
.L_14:
        /*0018*/ 	.byte	0x04, 0x2f
        /*001a*/ 	.short	(.L_16 - .L_15)
	.align		4
.L_15:
        /*001c*/ 	.word	index@(_ZN7cutlass13device_kernelIN5flash11enable_sm90INS1_16FlashAttnFwdSm90INS1_25CollectiveMainloopFwdSm90ILi2EN4cute5tupleIJNS5_1CILi1EEES8_S8_EEENS6_IJNS7_ILi128EEENS7_ILi96EEENS7_ILi192EEEEEELi192ENS_6half_tEfNS_4arch4Sm90ELb1ELb0ELb0ELb1ELb1ELb0ELb0ELb1ELb1ELb1ELb1ELb0EEENS1_21CollectiveEpilogueFwdINS6_IJSA_SC_SB_EEES9_SE_SG_Li256ELb1ELb1ELb1ELb0EEENS1_36VarlenDynamicPersistentTileSchedulerILi128ELi96ELi256ELi128ELb1ELb1ELb1ELb1ELb1ELb1EEEEEEEEEvNT_6ParamsE)
        /*0020*/ 	.word	0x00000004


	//----- nvinfo : EIATTR_FRAME_SIZE
	.align		4
.L_16:
        /*0024*/ 	.byte	0x04, 0x11
        /*0026*/ 	.short	(.L_18 - .L_17)
	.align		4
.L_17:
        /*0028*/ 	.word	index@(_ZN7cutlass13device_kernelIN5flash11enable_sm90INS1_16FlashAttnFwdSm90INS1_25CollectiveMainloopFwdSm90ILi2EN4cute5tupleIJNS5_1CILi1EEES8_S8_EEENS6_IJNS7_ILi128EEENS7_ILi96EEENS7_ILi192EEEEEELi192ENS_6half_tEfNS_4arch4Sm90ELb1ELb0ELb0ELb1ELb1ELb0ELb0ELb1ELb1ELb1ELb1ELb0EEENS1_21CollectiveEpilogueFwdINS6_IJSA_SC_SB_EEES9_SE_SG_Li256ELb1ELb1ELb1ELb0EEENS1_36VarlenDynamicPersistentTileSchedulerILi128ELi96ELi256ELi128ELb1ELb1ELb1ELb1ELb1ELb1EEEEEEEEEvNT_6ParamsE)
        /*002c*/ 	.word	0x00000000


	//----- nvinfo : EIATTR_REGCOUNT
	.align		4
.L_18:
        /*0030*/ 	.byte	0x04, 0x2f
        /*0032*/ 	.short	(.L_20 - .L_19)
	.align		4
.L_19:
        /*0034*/ 	.word	index@(_ZN7cutlass13device_kernelIN5flash11enable_sm90INS1_16FlashAttnFwdSm90INS1_25CollectiveMainloopFwdSm90ILi2EN4cute5tupleIJNS5_1CILi1EEES8_S8_EEENS6_IJNS7_ILi128EEENS7_ILi96EEENS7_ILi192EEEEEELi192ENS_6half_tEfNS_4arch4Sm90ELb1ELb0ELb0ELb0ELb1ELb0ELb0ELb1ELb1ELb1ELb1ELb0EEENS1_21CollectiveEpilogueFwdINS6_IJSA_SC_SB_EEES9_SE_SG_Li256ELb0ELb1ELb1ELb0EEENS1_19SingleTileSchedulerILb0ELb1ELb1ELi128EEEEEEEEEvNT_6ParamsE)
        /*0038*/ 	.word	0x00000004


	//----- nvinfo : EIATTR_FRAME_SIZE
	.align		4
.L_20:
        /*003c*/ 	.byte	0x04, 0x11
        /*003e*/ 	.short	(.L_22 - .L_21)
	.align		4
.L_21:
        /*0040*/ 	.word	index@(_ZN7cutlass13device_kernelIN5flash11enable_sm90INS1_16FlashAttnFwdSm90INS1_25CollectiveMainloopFwdSm90ILi2EN4cute5tupleIJNS5_1CILi1EEES8_S8_EEENS6_IJNS7_ILi128EEENS7_ILi96EEENS7_ILi192EEEEEELi192ENS_6half_tEfNS_4arch4Sm90ELb1ELb0ELb0ELb0ELb1ELb0ELb0ELb1ELb1ELb1ELb1ELb0EEENS1_21CollectiveEpilogueFwdINS6_IJSA_SC_SB_EEES9_SE_SG_Li256ELb0ELb1ELb1ELb0EEENS1_19SingleTileSchedulerILb0ELb1ELb1ELi128EEEEEEEEEvNT_6ParamsE)
        /*0044*/ 	.word	0x00000000


	//----- nvinfo : EIATTR_REGCOUNT
	.align		4
.L_22:
        /*0048*/ 	.byte	0x04, 0x2f
        /*004a*/ 	.short	(.L_24 - .L_23)
	.align		4
.L_23:
        /*004c*/ 	.word	index@(_ZN7cutlass13device_kernelIN5flash11enable_sm90INS1_16FlashAttnFwdSm90INS1_25CollectiveMainloopFwdSm90ILi2EN4cute5tupleIJNS5_1CILi1EEES8_S8_EEENS6_IJNS7_ILi128EEENS7_ILi96EEENS7_ILi192EEEEEELi192ENS_6half_tEfNS_4arch4Sm90ELb0ELb1ELb0ELb1ELb1ELb1ELb0ELb1ELb1ELb1ELb1ELb0EEENS1_21CollectiveEpilogueFwdINS6_IJSA_SC_SB_EEES9_SE_SG_Li256ELb1ELb1ELb1ELb0EEENS1_36VarlenDynamicPersistentTileSchedulerILi128ELi96ELi256ELi128ELb1ELb1ELb1ELb1ELb0ELb1EEEEEEEEEvNT_6ParamsE)
        /*0050*/ 	.word	0x00000004


	//----- nvinfo : EIATTR_FRAME_SIZE
	.align		4
.L_24:
        /*0054*/ 	.byte	0x04, 0x11
        /*0056*/ 	.short	(.L_26 - .L_25)
	.align		4
.L_25:
        /*0058*/ 	.word	index@(_ZN7cutlass13device_kernelIN5flash11enable_sm90INS1_16FlashAttnFwdSm90INS1_25CollectiveMainloopFwdSm90ILi2EN4cute5tupleIJNS5_1CILi1EEES8_S8_EEENS6_IJNS7_ILi128EEENS7_ILi96EEENS7_ILi192EEEEEELi192ENS_6half_tEfNS_4arch4Sm90ELb0ELb1ELb0ELb1ELb1ELb1ELb0ELb1ELb1ELb1ELb1ELb0EEENS1_21CollectiveEpilogueFwdINS6_IJSA_SC_SB_EEES9_SE_SG_Li256ELb1ELb1ELb1ELb0EEENS1_36VarlenDynamicPersistentTileSchedulerILi128ELi96ELi256ELi128ELb1ELb1ELb1ELb1ELb0ELb1EEEEEEEEEvNT_6ParamsE)
        /*005c*/ 	.word	0x00000000


	//----- nvinfo : EIATTR_REGCOUNT
	.align		4
.L_26:
        /*0060*/ 	.byte	0x04, 0x2f
        /*0062*/ 	.short	(.L_28 - .L_27)
	.align		4
.L_27:
        /*0064*/ 	.word	index@(_ZN7cutlass13device_kernelIN5flash11enable_sm90INS1_16FlashAttnFwdSm90INS1_25CollectiveMainloopFwdSm90ILi2EN4cute5tupleIJNS5_1CILi1EEES8_S8_EEENS6_IJNS7_ILi128EEENS7_ILi96EEENS7_ILi192EEEEEELi192ENS_6half_tEfNS_4arch4Sm90ELb0ELb1ELb0ELb1ELb1ELb0ELb0ELb1ELb1ELb1ELb1ELb0EEENS1_21CollectiveEpilogueFwdINS6_IJSA_SC_SB_EEES9_SE_SG_Li256ELb1ELb1ELb1ELb0EEENS1_36VarlenDynamicPersistentTileSchedulerILi128ELi96ELi256ELi128ELb1ELb1ELb1ELb1ELb0ELb1EEEEEEEEEvNT_6ParamsE)
        /*0068*/ 	.word	0x00000004


	//----- nvinfo : EIATTR_FRAME_SIZE
	.align		4
.L_28:
        /*006c*/ 	.byte	0x04, 0x11
        /*006e*/ 	.short	(.L_30 - .L_29)
	.align		4
.L_29:
        /*0070*/ 	.word	index@(_ZN7cutlass13device_kernelIN5flash11enable_sm90INS1_16FlashAttnFwdSm90INS1_25CollectiveMainloopFwdSm90ILi2EN4cute5tupleIJNS5_1CILi1EEES8_S8_EEENS6_IJNS7_ILi128EEENS7_ILi96EEENS7_ILi192EEEEEELi192ENS_6half_tEfNS_4arch4Sm90ELb0ELb1ELb0ELb1ELb1ELb0ELb0ELb1ELb1ELb1ELb1ELb0EEENS1_21CollectiveEpilogueFwdINS6_IJSA_SC_SB_EEES9_SE_SG_Li256ELb1ELb1ELb1ELb0EEENS1_36VarlenDynamicPersistentTileSchedulerILi128ELi96ELi256ELi128ELb1ELb1ELb1ELb1ELb0ELb1EEEEEEEEEvNT_6ParamsE)
        /*0074*/ 	.word	0x00000000


	//----- nvinfo : EIATTR_REGCOUNT
	.align		4
.L_30:
        /*0078*/ 	.byte	0x04, 0x2f
        /*007a*/ 	.short	(.L_32 - .L_31)
	.align		4
.L_31:
        /*007c*/ 	.word	index@(_ZN7cutlass13device_kernelIN5flash11enable_sm90INS1_16FlashAttnFwdSm90INS1_25CollectiveMainloopFwdSm90ILi2EN4cute5tupleIJNS5_1CILi1EEES8_S8_EEENS6_IJNS7_ILi128EEENS7_ILi96EEENS7_ILi192EEEEEELi192ENS_6half_tEfNS_4arch4Sm90ELb0ELb1ELb0ELb0ELb1ELb0ELb0ELb1ELb1ELb1ELb1ELb0EEENS1_21CollectiveEpilogueFwdINS6_IJSA_SC_SB_EEES9_SE_SG_Li256ELb0ELb1ELb1ELb0EEENS1_19SingleTileSchedulerILb0ELb1ELb1ELi128EEEEEEEEEvNT_6ParamsE)
        /*0080*/ 	.word	0x00000004


	//----- nvinfo : EIATTR_FRAME_SIZE
	.align		4
.L_32:
        /*0084*/ 	.byte	0x04, 0x11
        /*0086*/ 	.short	(.L_34 - .L_33)
	.align		4
.L_33:
        /*0088*/ 	.word	index@(_ZN7cutlass13device_kernelIN5flash11enable_sm90INS1_16FlashAttnFwdSm90INS1_25CollectiveMainloopFwdSm90ILi2EN4cute5tupleIJNS5_1CILi1EEES8_S8_EEENS6_IJNS7_ILi128EEENS7_ILi96EEENS7_ILi192EEEEEELi192ENS_6half_tEfNS_4arch4Sm90ELb0ELb1ELb0ELb0ELb1ELb0ELb0ELb1ELb1ELb1ELb1ELb0EEENS1_21CollectiveEpilogueFwdINS6_IJSA_SC_SB_EEES9_SE_SG_Li256ELb0ELb1ELb1ELb0EEENS1_19SingleTileSchedulerILb0ELb1ELb1ELi128EEEEEEEEEvNT_6ParamsE)
        /*008c*/ 	.word	0x00000000


	//----- nvinfo : EIATTR_REGCOUNT
	.align		4
.L_34:
        /*0090*/ 	.byte	0x04, 0x2f
        /*0092*/ 	.short	(.L_36 - .L_35)
	.align		4
.L_35:
        /*0094*/ 	.word	index@(_ZN7cutlass13device_kernelIN5flash11enable_sm90INS1_16FlashAttnFwdSm90INS1_25CollectiveMainloopFwdSm90ILi2EN4cute5tupleIJNS5_1CILi1EEES8_S8_EEENS6_IJNS7_ILi128EEENS7_ILi96EEENS7_ILi192EEEEEELi192ENS_6half_tEfNS_4arch4Sm90ELb0ELb0ELb0ELb1ELb1ELb1ELb0ELb1ELb1ELb1ELb1ELb0EEENS1_21CollectiveEpilogueFwdINS6_IJSA_SC_SB_EEES9_SE_SG_Li256ELb1ELb1ELb1ELb0EEENS1_36VarlenDynamicPersistentTileSchedulerILi128ELi96ELi256ELi128ELb1ELb1ELb1ELb0ELb1ELb1EEEEEEEEEvNT_6ParamsE)
        /*0098*/ 	.word	0x00000004


	//----- nvinfo : EIATTR_FRAME_SIZE
	.align		4
.L_36:
        /*009c*/ 	.byte	0x04, 0x11
        /*009e*/ 	.short	(.L_38 - .L_37)
	.align		4
.L_37:
        /*00a0*/ 	.word	index@(_ZN7cutlass13device_kernelIN5flash11enable_sm90INS1_16FlashAttnFwdSm90INS1_25CollectiveMainloopFwdSm90ILi2EN4cute5tupleIJNS5_1CILi1EEES8_S8_EEENS6_IJNS7_ILi128EEENS7_ILi96EEENS7_ILi192EEEEEELi192ENS_6half_tEfNS_4arch4Sm90ELb0ELb0ELb0ELb1ELb1ELb1ELb0ELb1ELb1ELb1ELb1ELb0EEENS1_21CollectiveEpilogueFwdINS6_IJSA_SC_SB_EEES9_SE_SG_Li256ELb1ELb1ELb1ELb0EEENS1_36VarlenDynamicPersistentTileSchedulerILi128ELi96ELi256ELi128ELb1ELb1ELb1ELb0ELb1ELb1EEEEEEEEEvNT_6ParamsE)
        /*00a4*/ 	.word	0x00000000


	//----- nvinfo : EIATTR_REGCOUNT
	.align		4
.L_38:
        /*00a8*/ 	.byte	0x04, 0x2f
        /*00aa*/ 	.short	(.L_40 - .L_39)
	.align		4
.L_39:
        /*00ac*/ 	.word	index@(_ZN7cutlass13device_kernelIN5flash11enable_sm90INS1_16FlashAttnFwdSm90INS1_25CollectiveMainloopFwdSm90ILi2EN4cute5tupleIJNS5_1CILi1EEES8_S8_EEENS6_IJNS7_ILi128EEENS7_ILi96EEENS7_ILi192EEEEEELi192ENS_6half_tEfNS_4arch4Sm90ELb0ELb0ELb0ELb1ELb1ELb0ELb0ELb1ELb1ELb1ELb1ELb0EEENS1_21CollectiveEpilogueFwdINS6_IJSA_SC_SB_EEES9_SE_SG_Li256ELb1ELb1ELb1ELb0EEENS1_36VarlenDynamicPersistentTileSchedulerILi128ELi96ELi256ELi128ELb1ELb1ELb1ELb0ELb1ELb1EEEEEEEEEvNT_6ParamsE)
        /*00b0*/ 	.word	0x00000004


	//----- nvinfo : EIATTR_FRAME_SIZE
	.align		4
.L_40:
        /*00b4*/ 	.byte	0x04, 0x11
        /*00b6*/ 	.short	(.L_42 - .L_41)
	.align		4
.L_41:
        /*00b8*/ 	.word	index@(_ZN7cutlass13device_kernelIN5flash11enable_sm90INS1_16FlashAttnFwdSm90INS1_25CollectiveMainloopFwdSm90ILi2EN4cute5tupleIJNS5_1CILi1EEES8_S8_EEENS6_IJNS7_ILi128EEENS7_ILi96EEENS7_ILi192EEEEEELi192ENS_6half_tEfNS_4arch4Sm90ELb0ELb0ELb0ELb1ELb1ELb0ELb0ELb1ELb1ELb1ELb1ELb0EEENS1_21CollectiveEpilogueFwdINS6_IJSA_SC_SB_EEES9_SE_SG_Li256ELb1ELb1ELb1ELb0EEENS1_36VarlenDynamicPersistentTileSchedulerILi128ELi96ELi256ELi128ELb1ELb1ELb1ELb0ELb1ELb1EEEEEEEEEvNT_6ParamsE)
        /*00bc*/ 	.word	0x00000000


	//----- nvinfo : EIATTR_REGCOUNT
	.align		4
.L_42:
        /*00c0*/ 	.byte	0x04, 0x2f
        /*00c2*/ 	.short	(.L_44 - .L_43)
	.align		4
.L_43:
        /*00c4*/ 	.word	index@(_ZN7cutlass13device_kernelIN5flash11enable_sm90INS1_16FlashAttnFwdSm90INS1_25CollectiveMainloopFwdSm90ILi2EN4cute5tupleIJNS5_1CILi1EEES8_S8_EEENS6_IJNS7_ILi128EEENS7_ILi96EEENS7_ILi192EEEEEELi192ENS_6half_tEfNS_4arch4Sm90ELb0ELb0ELb0ELb0ELb1ELb0ELb0ELb1ELb1ELb1ELb1ELb0EEENS1_21CollectiveEpilogueFwdINS6_IJSA_SC_SB_EEES9_SE_SG_Li256ELb0ELb1ELb1ELb0EEENS1_19SingleTileSchedulerILb0ELb1ELb1ELi128EEEEEEEEEvNT_6ParamsE)
        /*00c8*/ 	.word	0x00000004


	//----- nvinfo : EIATTR_FRAME_SIZE
	.align		4
.L_44:
        /*00cc*/ 	.byte	0x04, 0x11
        /*00ce*/ 	.short	(.L_46 - .L_45)
	.align		4
.L_45:
        /*00d0*/ 	.word	index@(_ZN7cutlass13device_kernelIN5flash11enable_sm90INS1_16FlashAttnFwdSm90INS1_25CollectiveMainloopFwdSm90ILi2EN4cute5tupleIJNS5_1CILi1EEES8_S8_EEENS6_IJNS7_ILi128EEENS7_ILi96EEENS7_ILi192EEEEEELi192ENS_6half_tEfNS_4arch4Sm90ELb0ELb0ELb0ELb0ELb1ELb0ELb0ELb1ELb1ELb1ELb1ELb0EEENS1_21CollectiveEpilogueFwdINS6_IJSA_SC_SB_EEES9_SE_SG_Li256ELb0ELb1ELb1ELb0EEENS1_19SingleTileSchedulerILb0ELb1ELb1ELi128EEEEEEEEEvNT_6ParamsE)
        /*00d4*/ 	.word	0x00000000


	//----- nvinfo : EIATTR_MIN_STACK_SIZE
	.align		4
.L_46:
        /*00d8*/ 	.byte	0x04, 0x12
        /*00da*/ 	.short	(.L_48 - .L_47)
	.align		4
.L_47:
        /*00dc*/ 	.word	index@(_ZN7cutlass13device_kernelIN5flash11enable_sm90INS1_16FlashAttnFwdSm90INS1_25CollectiveMainloopFwdSm90ILi2EN4cute5tupleIJNS5_1CILi1EEES8_S8_EEENS6_IJNS7_ILi128EEENS7_ILi96EEENS7_ILi192EEEEEELi192ENS_6half_tEfNS_4arch4Sm90ELb0ELb0ELb0ELb0ELb1ELb0ELb0ELb1ELb1ELb1ELb1ELb0EEENS1_21CollectiveEpilogueFwdINS6_IJSA_SC_SB_EEES9_SE_SG_Li256ELb0ELb1ELb1ELb0EEENS1_19SingleTileSchedulerILb0ELb1ELb1ELi128EEEEEEEEEvNT_6ParamsE)
        /*00e0*/ 	.word	0x00000000


	//----- nvinfo : EIATTR_MIN_STACK_SIZE
	.align		4
.L_48:
        /*00e4*/ 	.byte	0x04, 0x12
        /*00e6*/ 	.short	(.L_50 - .L_49)
	.align		4
.L_49:
        /*00e8*/ 	.word	index@(_ZN7cutlass13device_kernelIN5flash11enable_sm90INS1_16FlashAttnFwdSm90INS1_25CollectiveMainloopFwdSm90ILi2EN4cute5tupleIJNS5_1CILi1EEES8_S8_EEENS6_IJNS7_ILi128EEENS7_ILi96EEENS7_ILi192EEEEEELi192ENS_6half_tEfNS_4arch4Sm90ELb0ELb0ELb0ELb1ELb1ELb0ELb0ELb1ELb1ELb1ELb1ELb0EEENS1_21CollectiveEpilogueFwdINS6_IJSA_SC_SB_EEES9_SE_SG_Li256ELb1ELb1ELb1ELb0EEENS1_36VarlenDynamicPersistentTileSchedulerILi128ELi96ELi256ELi128ELb1ELb1ELb1ELb0ELb1ELb1EEEEEEEEEvNT_6ParamsE)
        /*00ec*/ 	.word	0x00000000


	//----- nvinfo : EIATTR_MIN_STACK_SIZE
	.align		4
.L_50:
        /*00f0*/ 	.byte	0x04, 0x12
        /*00f2*/ 	.short	(.L_52 - .L_51)
	.align		4
.L_51:
        /*00f4*/ 	.word	index@(_ZN7cutlass13device_kernelIN5flash11enable_sm90INS1_16FlashAttnFwdSm90INS1_25CollectiveMainloopFwdSm90ILi2EN4cute5tupleIJNS5_1CILi1EEES8_S8_EEENS6_IJNS7_ILi128EEENS7_ILi96EEENS7_ILi192EEEEEELi192ENS_6half_tEfNS_4arch4Sm90ELb0ELb0ELb0ELb1ELb1ELb1ELb0ELb1ELb1ELb1ELb1ELb0EEENS1_21CollectiveEpilogueFwdINS6_IJSA_SC_SB_EEES9_SE_SG_Li256ELb1ELb1ELb1ELb0EEENS1_36VarlenDynamicPersistentTileSchedulerILi128ELi96ELi256ELi128ELb1ELb1ELb1ELb0ELb1ELb1EEEEEEEEEvNT_6ParamsE)
        /*00f8*/ 	.word	0x00000000


	//----- nvinfo : EIATTR_MIN_STACK_SIZE
	.align		4
.L_52:
        /*00fc*/ 	.byte	0x04, 0x12
        /*00fe*/ 	.short	(.L_54 - .L_53)
	.align		4
.L_53:
        /*0100*/ 	.word	index@(_ZN7cutlass13device_kernelIN5flash11enable_sm90INS1_16FlashAttnFwdSm90INS1_25CollectiveMainloopFwdSm90ILi2EN4cute5tupleIJNS5_1CILi1EEES8_S8_EEENS6_IJNS7_ILi128EEENS7_ILi96EEENS7_ILi192EEEEEELi192ENS_6half_tEfNS_4arch4Sm90ELb0ELb1ELb0ELb0ELb1ELb0ELb0ELb1ELb1ELb1ELb1ELb0EEENS1_21CollectiveEpilogueFwdINS6_IJSA_SC_SB_EEES9_SE_SG_Li256ELb0ELb1ELb1ELb0EEENS1_19SingleTileSchedulerILb0ELb1ELb1ELi128EEEEEEEEEvNT_6ParamsE)
        /*0104*/ 	.word	0x00000000


	//----- nvinfo : EIATTR_MIN_STACK_SIZE
	.align		4
.L_54:
        /*0108*/ 	.byte	0x04, 0x12
        /*010a*/ 	.short	(.L_56 - .L_55)
	.align		4
.L_55:
        /*010c*/ 	.word	index@(_ZN7cutlass13device_kernelIN5flash11enable_sm90INS1_16FlashAttnFwdSm90INS1_25CollectiveMainloopFwdSm90ILi2EN4cute5tupleIJNS5_1CILi1EEES8_S8_EEENS6_IJNS7_ILi128EEENS7_ILi96EEENS7_ILi192EEEEEELi192ENS_6half_tEfNS_4arch4Sm90ELb0ELb1ELb0ELb1ELb1ELb0ELb0ELb1ELb1ELb1ELb1ELb0EEENS1_21CollectiveEpilogueFwdINS6_IJSA_SC_SB_EEES9_SE_SG_Li256ELb1ELb1ELb1ELb0EEENS1_36VarlenDynamicPersistentTileSchedulerILi128ELi96ELi256ELi128ELb1ELb1ELb1ELb1ELb0ELb1EEEEEEEEEvNT_6ParamsE)
        /*0110*/ 	.word	0x00000000


	//----- nvinfo : EIATTR_MIN_STACK_SIZE
	.align		4
.L_56:
        /*0114*/ 	.byte	0x04, 0x12
        /*0116*/ 	.short	(.L_58 - .L_57)
	.align		4
.L_57:
        /*0118*/ 	.word	index@(_ZN7cutlass13device_kernelIN5flash11enable_sm90INS1_16FlashAttnFwdSm90INS1_25CollectiveMainloopFwdSm90ILi2EN4cute5tupleIJNS5_1CILi1EEES8_S8_EEENS6_IJNS7_ILi128EEENS7_ILi96EEENS7_ILi192EEEEEELi192ENS_6half_tEfNS_4arch4Sm90ELb0ELb1ELb0ELb1ELb1ELb1ELb0ELb1ELb1ELb1ELb1ELb0EEENS1_21CollectiveEpilogueFwdINS6_IJSA_SC_SB_EEES9_SE_SG_Li256ELb1ELb1ELb1ELb0EEENS1_36VarlenDynamicPersistentTileSchedulerILi128ELi96ELi256ELi128ELb1ELb1ELb1ELb1ELb0ELb1EEEEEEEEEvNT_6ParamsE)
        /*011c*/ 	.word	0x00000000


	//----- nvinfo : EIATTR_MIN_STACK_SIZE
	.align		4
.L_58:
        /*0120*/ 	.byte	0x04, 0x12
        /*0122*/ 	.short	(.L_60 - .L_59)
	.align		4
.L_59:
        /*0124*/ 	.word	index@(_ZN7cutlass13device_kernelIN5flash11enable_sm90INS1_16FlashAttnFwdSm90INS1_25CollectiveMainloopFwdSm90ILi2EN4cute5tupleIJNS5_1CILi1EEES8_S8_EEENS6_IJNS7_ILi128EEENS7_ILi96EEENS7_ILi192EEEEEELi192ENS_6half_tEfNS_4arch4Sm90ELb1ELb0ELb0ELb0ELb1ELb0ELb0ELb1ELb1ELb1ELb1ELb0EEENS1_21CollectiveEpilogueFwdINS6_IJSA_SC_SB_EEES9_SE_SG_Li256ELb0ELb1ELb1ELb0EEENS1_19SingleTileSchedulerILb0ELb1ELb1ELi128EEEEEEEEEvNT_6ParamsE)
        /*0128*/ 	.word	0x00000000


	//----- nvinfo : EIATTR_MIN_STACK_SIZE
	.align		4
.L_60:
        /*012c*/ 	.byte	0x04, 0x12
        /*012e*/ 	.short	(.L_62 - .L_61)
	.align		4
.L_61:
        /*0130*/ 	.word	index@(_ZN7cutlass13device_kernelIN5flash11enable_sm90INS1_16FlashAttnFwdSm90INS1_25CollectiveMainloopFwdSm90ILi2EN4cute5tupleIJNS5_1CILi1EEES8_S8_EEENS6_IJNS7_ILi128EEENS7_ILi96EEENS7_ILi192EEEEEELi192ENS_6half_tEfNS_4arch4Sm90ELb1ELb0ELb0ELb1ELb1ELb0ELb0ELb1ELb1ELb1ELb1ELb0EEENS1_21CollectiveEpilogueFwdINS6_IJSA_SC_SB_EEES9_SE_SG_Li256ELb1ELb1ELb1ELb0EEENS1_36VarlenDynamicPersistentTileSchedulerILi128ELi96ELi256ELi128ELb1ELb1ELb1ELb1ELb1ELb1EEEEEEEEEvNT_6ParamsE)
        /*0134*/ 	.word	0x00000000


	//----- nvinfo : EIATTR_MIN_STACK_SIZE
	.align		4
.L_62:
        /*0138*/ 	.byte	0x04, 0x12
        /*013a*/ 	.short	(.L_64 - .L_63)
	.align		4
.L_63:
        /*013c*/ 	.word	index@(_ZN7cutlass13device_kernelIN5flash11enable_sm90INS1_16FlashAttnFwdSm90INS1_25CollectiveMainloopFwdSm90ILi2EN4cute5tupleIJNS5_1CILi1EEES8_S8_EEENS6_IJNS7_ILi128EEENS7_ILi96EEENS7_ILi192EEEEEELi192ENS_6half_tEfNS_4arch4Sm90ELb1ELb0ELb0ELb1ELb1ELb1ELb0ELb1ELb1ELb1ELb1ELb0EEENS1_21CollectiveEpilogueFwdINS6_IJSA_SC_SB_EEES9_SE_SG_Li256ELb1ELb1ELb1ELb0EEENS1_36VarlenDynamicPersistentTileSchedulerILi128ELi96ELi256ELi128ELb1ELb1ELb1ELb1ELb1ELb1EEEEEEEEEvNT_6ParamsE)
        /*0140*/ 	.word	0x00000000
.L_64:


//--------------------- .nv.compat                --------------------------
	.section	.nv.compat,"",@"SHT_CUDA_COMPAT_INFO"
	.align	4
        /*0000*/ 	.byte	0x02, 0x09, 0x01, 0x00, 0x02, 0x02, 0x01, 0x00, 0x02, 0x05, 0x05, 0x00, 0x03, 0x07, 0x01, 0x01
        /*0010*/ 	.byte	0x02, 0x03, 0x00, 0x00, 0x02, 0x06, 0x01, 0x00, 0x04, 0x0b, 0x08, 0x00, 0x09, 0x00, 0x00, 0x00
        /*0020*/ 	.byte	0x00, 0x00, 0x00, 0x00


//--------------------- .nv.info._ZN7cutlass13device_kernelIN5flash11enable_sm90INS1_16FlashAttnFwdSm90INS1_25CollectiveMainloopFwdSm90ILi2EN4cute5tupleIJNS5_1CILi1EEES8_S8_EEENS6_IJNS7_ILi128EEENS7_ILi96EEENS7_ILi192EEEEEELi192ENS_6half_tEfNS_4arch4Sm90ELb0ELb0ELb0ELb0ELb1ELb0ELb0ELb1ELb1ELb1ELb1ELb0EEENS1_21CollectiveEpilogueFwdINS6_IJSA_SC_SB_EEES9_SE_SG_Li256ELb0ELb1ELb1ELb0EEENS1_19SingleTileSchedulerILb0ELb1ELb1ELi128EEEEEEEEEvNT_6ParamsE --------------------------
	.section	.nv.info._ZN7cutlass13device_kernelIN5flash11enable_sm90INS1_16FlashAttnFwdSm90INS1_25CollectiveMainloopFwdSm90ILi2EN4cute5tupleIJNS5_1CILi1EEES8_S8_EEENS6_IJNS7_ILi128EEENS7_ILi96EEENS7_ILi192EEEEEELi192ENS_6half_tEfNS_4arch4Sm90ELb0ELb0ELb0ELb0ELb1ELb0ELb0ELb1ELb1ELb1ELb1ELb0EEENS1_21CollectiveEpilogueFwdINS6_IJSA_SC_SB_EEES9_SE_SG_Li256ELb0ELb1ELb1ELb0EEENS1_19SingleTileSchedulerILb0ELb1ELb1ELi128EEEEEEEEEvNT_6ParamsE,"",@"SHT_CUDA_INFO"
	.sectionflags	@""
	.align	4


	//----- nvinfo : EIATTR_CUDA_API_VERSION
	.align		4
        /*0000*/ 	.byte	0x04, 0x37
        /*0002*/ 	.short	(.L_66 - .L_65)
.L_65:
        /*0004*/ 	.word	0x00000082


	//----- nvinfo : EIATTR_KPARAM_INFO
	.align		4
.L_66:
        /*0008*/ 	.byte	0x04, 0x17
        /*000a*/ 	.short	(.L_68 - .L_67)
.L_67:
        /*000c*/ 	.word	0x00000000
        /*0010*/ 	.short	0x0000
        /*0012*/ 	.short	0x0000
        /*0014*/ 	.byte	0x00, 0xf0, 0x01, 0x28


	//----- nvinfo : EIATTR_SPARSE_MMA_MASK
	.align		4
.L_68:
        /*0018*/ 	.byte	0x03, 0x50
        /*001a*/ 	.short	0x0000


	//----- nvinfo : EIATTR_MAXREG_COUNT
	.align		4
        /*001c*/ 	.byte	0x03, 0x1b
        /*001e*/ 	.short	0x00a8


	//----- nvinfo : EIATTR_MERCURY_ISA_VERSION
	.align		4
        /*0020*/ 	.byte	0x03, 0x5f
        /*0022*/ 	.short	0x0101


	//----- nvinfo : EIATTR_VRC_CTA_INIT_COUNT
	.align		4
        /*0024*/ 	.byte	0x02, 0x4a
	.zero		1
	.zero		1


	//----- nvinfo : EIATTR_EXIT_INSTR_OFFSETS
	.align		4
        /*0028*/ 	.byte	0x04, 0x1c
        /*002a*/ 	.short	(.L_70 - .L_69)


	//   ....[0]....
.L_69:
        /*002c*/ 	.word	0x00000010


	//----- nvinfo : EIATTR_MAX_THREADS
	.align		4
.L_70:
        /*0030*/ 	.byte	0x04, 0x05
        /*0032*/ 	.short	(.L_72 - .L_71)
.L_71:
        /*0034*/ 	.word	0x00000180
        /*0038*/ 	.word	0x00000001
        /*003c*/ 	.word	0x00000001


	//----- nvinfo : EIATTR_CBANK_PARAM_SIZE
	.align		4
.L_72:
        /*0040*/ 	.byte	0x03, 0x19
        /*0042*/ 	.short	0x0a00


	//----- nvinfo : EIATTR_PARAM_CBANK
	.align		4
        /*0044*/ 	.byte	0x04, 0x0a
        /*0046*/ 	.short	(.L_74 - .L_73)
	.align		4
.L_73:
        /*0048*/ 	.word	index@(.nv.constant0._ZN7cutlass13device_kernelIN5flash11enable_sm90INS1_16FlashAttnFwdSm90INS1_25CollectiveMainloopFwdSm90ILi2EN4cute5tupleIJNS5_1CILi1EEES8_S8_EEENS6_IJNS7_ILi128EEENS7_ILi96EEENS7_ILi192EEEEEELi192ENS_6half_tEfNS_4arch4Sm90ELb0ELb0ELb0ELb0ELb1ELb0ELb0ELb1ELb1ELb1ELb1ELb0EEENS1_21CollectiveEpilogueFwdINS6_IJSA_SC_SB_EEES9_SE_SG_Li256ELb0ELb1ELb1ELb0EEENS1_19SingleTileSchedulerILb0ELb1ELb1ELi128EEEEEEEEEvNT_6ParamsE)
        /*004c*/ 	.short	0x0380
        /*004e*/ 	.short	0x0a00


	//----- nvinfo : EIATTR_SW_WAR
	.align		4
.L_74:
        /*0050*/ 	.byte	0x04, 0x36
        /*0052*/ 	.short	(.L_76 - .L_75)
.L_75:
        /*0054*/ 	.word	0x00000008
.L_76:


//--------------------- .nv.info._ZN7cutlass13device_kernelIN5flash11enable_sm90INS1_16FlashAttnFwdSm90INS1_25CollectiveMainloopFwdSm90ILi2EN4cute5tupleIJNS5_1CILi1EEES8_S8_EEENS6_IJNS7_ILi128EEENS7_ILi96EEENS7_ILi192EEEEEELi192ENS_6half_tEfNS_4arch4Sm90ELb0ELb0ELb0ELb1ELb1ELb0ELb0ELb1ELb1ELb1ELb1ELb0EEENS1_21CollectiveEpilogueFwdINS6_IJSA_SC_SB_EEES9_SE_SG_Li256ELb1ELb1ELb1ELb0EEENS1_36VarlenDynamicPersistentTileSchedulerILi128ELi96ELi256ELi128ELb1ELb1ELb1ELb0ELb1ELb1EEEEEEEEEvNT_6ParamsE --------------------------
	.section	.nv.info._ZN7cutlass13device_kernelIN5flash11enable_sm90INS1_16FlashAttnFwdSm90INS1_25CollectiveMainloopFwdSm90ILi2EN4cute5tupleIJNS5_1CILi1EEES8_S8_EEENS6_IJNS7_ILi128EEENS7_ILi96EEENS7_ILi192EEEEEELi192ENS_6half_tEfNS_4arch4Sm90ELb0ELb0ELb0ELb1ELb1ELb0ELb0ELb1ELb1ELb1ELb1ELb0EEENS1_21CollectiveEpilogueFwdINS6_IJSA_SC_SB_EEES9_SE_SG_Li256ELb1ELb1ELb1ELb0EEENS1_36VarlenDynamicPersistentTileSchedulerILi128ELi96ELi256ELi128ELb1ELb1ELb1ELb0ELb1ELb1EEEEEEEEEvNT_6ParamsE,"",@"SHT_CUDA_INFO"
	.sectionflags	@""
	.align	4


	//----- nvinfo : EIATTR_CUDA_API_VERSION
	.align		4
        /*0000*/ 	.byte	0x04, 0x37
        /*0002*/ 	.short	(.L_78 - .L_77)
.L_77:
        /*0004*/ 	.word	0x00000082


	//----- nvinfo : EIATTR_KPARAM_INFO
	.align		4
.L_78:
        /*0008*/ 	.byte	0x04, 0x17
        /*000a*/ 	.short	(.L_80 - .L_79)
.L_79:
        /*000c*/ 	.word	0x00000000
        /*0010*/ 	.short	0x0000
        /*0012*/ 	.short	0x0000
        /*0014*/ 	.byte	0x00, 0xf0, 0x01, 0x2a


	//----- nvinfo : EIATTR_SPARSE_MMA_MASK
	.align		4
.L_80:
        /*0018*/ 	.byte	0x03, 0x50
        /*001a*/ 	.short	0x0000


	//----- nvinfo : EIATTR_MAXREG_COUNT
	.align		4
        /*001c*/ 	.byte	0x03, 0x1b
        /*001e*/ 	.short	0x00a8


	//----- nvinfo : EIATTR_MERCURY_ISA_VERSION
	.align		4
        /*0020*/ 	.byte	0x03, 0x5f
        /*0022*/ 	.short	0x0101


	//----- nvinfo : EIATTR_VRC_CTA_INIT_COUNT
	.align		4
        /*0024*/ 	.byte	0x02, 0x4a
	.zero		1
	.zero		1


	//----- nvinfo : EIATTR_EXIT_INSTR_OFFSETS
	.align		4
        /*0028*/ 	.byte	0x04, 0x1c
        /*002a*/ 	.short	(.L_82 - .L_81)


	//   ....[0]....
.L_81:
        /*002c*/ 	.word	0x00000010


	//----- nvinfo : EIATTR_MAX_THREADS
	.align		4
.L_82:
        /*0030*/ 	.byte	0x04, 0x05
        /*0032*/ 	.short	(.L_84 - .L_83)
.L_83:
        /*0034*/ 	.word	0x00000180
        /*0038*/ 	.word	0x00000001
        /*003c*/ 	.word	0x00000001


	//----- nvinfo : EIATTR_CBANK_PARAM_SIZE
	.align		4
.L_84:
        /*0040*/ 	.byte	0x03, 0x19
        /*0042*/ 	.short	0x0a80


	//----- nvinfo : EIATTR_PARAM_CBANK
	.align		4
        /*0044*/ 	.byte	0x04, 0x0a
        /*0046*/ 	.short	(.L_86 - .L_85)
	.align		4
.L_85:
        /*0048*/ 	.word	index@(.nv.constant0._ZN7cutlass13device_kernelIN5flash11enable_sm90INS1_16FlashAttnFwdSm90INS1_25CollectiveMainloopFwdSm90ILi2EN4cute5tupleIJNS5_1CILi1EEES8_S8_EEENS6_IJNS7_ILi128EEENS7_ILi96EEENS7_ILi192EEEEEELi192ENS_6half_tEfNS_4arch4Sm90ELb0ELb0ELb0ELb1ELb1ELb0ELb0ELb1ELb1ELb1ELb1ELb0EEENS1_21CollectiveEpilogueFwdINS6_IJSA_SC_SB_EEES9_SE_SG_Li256ELb1ELb1ELb1ELb0EEENS1_36VarlenDynamicPersistentTileSchedulerILi128ELi96ELi256ELi128ELb1ELb1ELb1ELb0ELb1ELb1EEEEEEEEEvNT_6ParamsE)
        /*004c*/ 	.short	0x0380
        /*004e*/ 	.short	0x0a80


	//----- nvinfo : EIATTR_SW_WAR
	.align		4
.L_86:
        /*0050*/ 	.byte	0x04, 0x36
        /*0052*/ 	.short	(.L_88 - .L_87)
.L_87:
        /*0054*/ 	.word	0x00000008
.L_88:


//--------------------- .nv.info._ZN7cutlass13device_kernelIN5flash11enable_sm90INS1_16FlashAttnFwdSm90INS1_25CollectiveMainloopFwdSm90ILi2EN4cute5tupleIJNS5_1CILi1EEES8_S8_EEENS6_IJNS7_ILi128EEENS7_ILi96EEENS7_ILi192EEEEEELi192ENS_6half_tEfNS_4arch4Sm90ELb0ELb0ELb0ELb1ELb1ELb1ELb0ELb1ELb1ELb1ELb1ELb0EEENS1_21CollectiveEpilogueFwdINS6_IJSA_SC_SB_EEES9_SE_SG_Li256ELb1ELb1ELb1ELb0EEENS1_36VarlenDynamicPersistentTileSchedulerILi128ELi96ELi256ELi128ELb1ELb1ELb1ELb0ELb1ELb1EEEEEEEEEvNT_6ParamsE --------------------------
	.section	.nv.info._ZN7cutlass13device_kernelIN5flash11enable_sm90INS1_16FlashAttnFwdSm90INS1_25CollectiveMainloopFwdSm90ILi2EN4cute5tupleIJNS5_1CILi1EEES8_S8_EEENS6_IJNS7_ILi128EEENS7_ILi96EEENS7_ILi192EEEEEELi192ENS_6half_tEfNS_4arch4Sm90ELb0ELb0ELb0ELb1ELb1ELb1ELb0ELb1ELb1ELb1ELb1ELb0EEENS1_21CollectiveEpilogueFwdINS6_IJSA_SC_SB_EEES9_SE_SG_Li256ELb1ELb1ELb1ELb0EEENS1_36VarlenDynamicPersistentTileSchedulerILi128ELi96ELi256ELi128ELb1ELb1ELb1ELb0ELb1ELb1EEEEEEEEEvNT_6ParamsE,"",@"SHT_CUDA_INFO"
	.sectionflags	@""
	.align	4


	//----- nvinfo : EIATTR_CUDA_API_VERSION
	.align		4
        /*0000*/ 	.byte	0x04, 0x37
        /*0002*/ 	.short	(.L_90 - .L_89)
.L_89:
        /*0004*/ 	.word	0x00000082


	//----- nvinfo : EIATTR_KPARAM_INFO
	.align		4
.L_90:
        /*0008*/ 	.byte	0x04, 0x17
        /*000a*/ 	.short	(.L_92 - .L_91)
.L_91:
        /*000c*/ 	.word	0x00000000
        /*0010*/ 	.short	0x0000
        /*0012*/ 	.short	0x0000
        /*0014*/ 	.byte	0x00, 0xf0, 0x01, 0x2a


	//----- nvinfo : EIATTR_SPARSE_MMA_MASK
	.align		4
.L_92:
        /*0018*/ 	.byte	0x03, 0x50
        /*001a*/ 	.short	0x0000


	//----- nvinfo : EIATTR_MAXREG_COUNT
	.align		4
        /*001c*/ 	.byte	0x03, 0x1b
        /*001e*/ 	.short	0x00a8


	//----- nvinfo : EIATTR_MERCURY_ISA_VERSION
	.align		4
        /*0020*/ 	.byte	0x03, 0x5f
        /*0022*/ 	.short	0x0101


	//----- nvinfo : EIATTR_VRC_CTA_INIT_COUNT
	.align		4
        /*0024*/ 	.byte	0x02, 0x4a
	.zero		1
	.zero		1


	//----- nvinfo : EIATTR_EXIT_INSTR_OFFSETS
	.align		4
        /*0028*/ 	.byte	0x04, 0x1c
        /*002a*/ 	.short	(.L_94 - .L_93)


	//   ....[0]....
.L_93:
        /*002c*/ 	.word	0x00000010


	//----- nvinfo : EIATTR_MAX_THREADS
	.align		4
.L_94:
        /*0030*/ 	.byte	0x04, 0x05
        /*0032*/ 	.short	(.L_96 - .L_95)
.L_95:
        /*0034*/ 	.word	0x00000180
        /*0038*/ 	.word	0x00000001
        /*003c*/ 	.word	0x00000001


	//----- nvinfo : EIATTR_CBANK_PARAM_SIZE
	.align		4
.L_96:
        /*0040*/ 	.byte	0x03, 0x19
        /*0042*/ 	.short	0x0a80


	//----- nvinfo : EIATTR_PARAM_CBANK
	.align		4
        /*0044*/ 	.byte	0x04, 0x0a
        /*0046*/ 	.short	(.L_98 - .L_97)
	.align		4
.L_97:
        /*0048*/ 	.word	index@(.nv.constant0._ZN7cutlass13device_kernelIN5flash11enable_sm90INS1_16FlashAttnFwdSm90INS1_25CollectiveMainloopFwdSm90ILi2EN4cute5tupleIJNS5_1CILi1EEES8_S8_EEENS6_IJNS7_ILi128EEENS7_ILi96EEENS7_ILi192EEEEEELi192ENS_6half_tEfNS_4arch4Sm90ELb0ELb0ELb0ELb1ELb1ELb1ELb0ELb1ELb1ELb1ELb1ELb0EEENS1_21CollectiveEpilogueFwdINS6_IJSA_SC_SB_EEES9_SE_SG_Li256ELb1ELb1ELb1ELb0EEENS1_36VarlenDynamicPersistentTileSchedulerILi128ELi96ELi256ELi128ELb1ELb1ELb1ELb0ELb1ELb1EEEEEEEEEvNT_6ParamsE)
        /*004c*/ 	.short	0x0380
        /*004e*/ 	.short	0x0a80


	//----- nvinfo : EIATTR_SW_WAR
	.align		4
.L_98:
        /*0050*/ 	.byte	0x04, 0x36
        /*0052*/ 	.short	(.L_100 - .L_99)
.L_99:
        /*0054*/ 	.word	0x00000008
.L_100:


//--------------------- .nv.info._ZN7cutlass13device_kernelIN5flash11enable_sm90INS1_16FlashAttnFwdSm90INS1_25CollectiveMainloopFwdSm90ILi2EN4cute5tupleIJNS5_1CILi1EEES8_S8_EEENS6_IJNS7_ILi128EEENS7_ILi96EEENS7_ILi192EEEEEELi192ENS_6half_tEfNS_4arch4Sm90ELb0ELb1ELb0ELb0ELb1ELb0ELb0ELb1ELb1ELb1ELb1ELb0EEENS1_21CollectiveEpilogueFwdINS6_IJSA_SC_SB_EEES9_SE_SG_Li256ELb0ELb1ELb1ELb0EEENS1_19SingleTileSchedulerILb0ELb1ELb1ELi128EEEEEEEEEvNT_6ParamsE --------------------------
	.section	.nv.info._ZN7cutlass13device_kernelIN5flash11enable_sm90INS1_16FlashAttnFwdSm90INS1_25CollectiveMainloopFwdSm90ILi2EN4cute5tupleIJNS5_1CILi1EEES8_S8_EEENS6_IJNS7_ILi128EEENS7_ILi96EEENS7_ILi192EEEEEELi192ENS_6half_tEfNS_4arch4Sm90ELb0ELb1ELb0ELb0ELb1ELb0ELb0ELb1ELb1ELb1ELb1ELb0EEENS1_21CollectiveEpilogueFwdINS6_IJSA_SC_SB_EEES9_SE_SG_Li256ELb0ELb1ELb1ELb0EEENS1_19SingleTileSchedulerILb0ELb1ELb1ELi128EEEEEEEEEvNT_6ParamsE,"",@"SHT_CUDA_INFO"
	.sectionflags	@""
	.align	4


	//----- nvinfo : EIATTR_CUDA_API_VERSION
	.align		4
        /*0000*/ 	.byte	0x04, 0x37
        /*0002*/ 	.short	(.L_102 - .L_101)
.L_101:
        /*0004*/ 	.word	0x00000082


	//----- nvinfo : EIATTR_KPARAM_INFO
	.align		4
.L_102:
        /*0008*/ 	.byte	0x04, 0x17
        /*000a*/ 	.short	(.L_104 - .L_103)
.L_103:
        /*000c*/ 	.word	0x00000000
        /*0010*/ 	.short	0x0000
        /*0012*/ 	.short	0x0000
        /*0014*/ 	.byte	0x00, 0xf0, 0x01, 0x28


	//----- nvinfo : EIATTR_SPARSE_MMA_MASK
	.align		4
.L_104:
        /*0018*/ 	.byte	0x03, 0x50
        /*001a*/ 	.short	0x0000


	//----- nvinfo : EIATTR_MAXREG_COUNT
	.align		4
        /*001c*/ 	.byte	0x03, 0x1b
        /*001e*/ 	.short	0x00a8


	//----- nvinfo : EIATTR_MERCURY_ISA_VERSION
	.align		4
        /*0020*/ 	.byte	0x03, 0x5f
        /*0022*/ 	.short	0x0101


	//----- nvinfo : EIATTR_VRC_CTA_INIT_COUNT
	.align		4
        /*0024*/ 	.byte	0x02, 0x4a
	.zero		1
	.zero		1


	//----- nvinfo : EIATTR_EXIT_INSTR_OFFSETS
	.align		4
        /*0028*/ 	.byte	0x04, 0x1c
        /*002a*/ 	.short	(.L_106 - .L_105)


	//   ....[0]....
.L_105:
        /*002c*/ 	.word	0x00000010


	//----- nvinfo : EIATTR_MAX_THREADS
	.align		4
.L_106:
        /*0030*/ 	.byte	0x04, 0x05
        /*0032*/ 	.short	(.L_108 - .L_107)
.L_107:
        /*0034*/ 	.word	0x00000180
        /*0038*/ 	.word	0x00000001
        /*003c*/ 	.word	0x00000001


	//----- nvinfo : EIATTR_CBANK_PARAM_SIZE
	.align		4
.L_108:
        /*0040*/ 	.byte	0x03, 0x19
        /*0042*/ 	.short	0x0a00


	//----- nvinfo : EIATTR_PARAM_CBANK
	.align		4
        /*0044*/ 	.byte	0x04, 0x0a
        /*0046*/ 	.short	(.L_110 - .L_109)
	.align		4
.L_109:
        /*0048*/ 	.word	index@(.nv.constant0._ZN7cutlass13device_kernelIN5flash11enable_sm90INS1_16FlashAttnFwdSm90INS1_25CollectiveMainloopFwdSm90ILi2EN4cute5tupleIJNS5_1CILi1EEES8_S8_EEENS6_IJNS7_ILi128EEENS7_ILi96EEENS7_ILi192EEEEEELi192ENS_6half_tEfNS_4arch4Sm90ELb0ELb1ELb0ELb0ELb1ELb0ELb0ELb1ELb1ELb1ELb1ELb0EEENS1_21CollectiveEpilogueFwdINS6_IJSA_SC_SB_EEES9_SE_SG_Li256ELb0ELb1ELb1ELb0EEENS1_19SingleTileSchedulerILb0ELb1ELb1ELi128EEEEEEEEEvNT_6ParamsE)
        /*004c*/ 	.short	0x0380
        /*004e*/ 	.short	0x0a00


	//----- nvinfo : EIATTR_SW_WAR
	.align		4
.L_110:
        /*0050*/ 	.byte	0x04, 0x36
        /*0052*/ 	.short	(.L_112 - .L_111)
.L_111:
        /*0054*/ 	.word	0x00000008
.L_112:


//--------------------- .nv.info._ZN7cutlass13device_kernelIN5flash11enable_sm90INS1_16FlashAttnFwdSm90INS1_25CollectiveMainloopFwdSm90ILi2EN4cute5tupleIJNS5_1CILi1EEES8_S8_EEENS6_IJNS7_ILi128EEENS7_ILi96EEENS7_ILi192EEEEEELi192ENS_6half_tEfNS_4arch4Sm90ELb0ELb1ELb0ELb1ELb1ELb0ELb0ELb1ELb1ELb1ELb1ELb0EEENS1_21CollectiveEpilogueFwdINS6_IJSA_SC_SB_EEES9_SE_SG_Li256ELb1ELb1ELb1ELb0EEENS1_36VarlenDynamicPersistentTileSchedulerILi128ELi96ELi256ELi128ELb1ELb1ELb1ELb1ELb0ELb1EEEEEEEEEvNT_6ParamsE --------------------------
	.section	.nv.info._ZN7cutlass13device_kernelIN5flash11enable_sm90INS1_16FlashAttnFwdSm90INS1_25CollectiveMainloopFwdSm90ILi2EN4cute5tupleIJNS5_1CILi1EEES8_S8_EEENS6_IJNS7_ILi128EEENS7_ILi96EEENS7_ILi192EEEEEELi192ENS_6half_tEfNS_4arch4Sm90ELb0ELb1ELb0ELb1ELb1ELb0ELb0ELb1ELb1ELb1ELb1ELb0EEENS1_21CollectiveEpilogueFwdINS6_IJSA_SC_SB_EEES9_SE_SG_Li256ELb1ELb1ELb1ELb0EEENS1_36VarlenDynamicPersistentTileSchedulerILi128ELi96ELi256ELi128ELb1ELb1ELb1ELb1ELb0ELb1EEEEEEEEEvNT_6ParamsE,"",@"SHT_CUDA_INFO"
	.sectionflags	@""
	.align	4


	//----- nvinfo : EIATTR_CUDA_API_VERSION
	.align		4
        /*0000*/ 	.byte	0x04, 0x37
        /*0002*/ 	.short	(.L_114 - .L_113)
.L_113:
        /*0004*/ 	.word	0x00000082


	//----- nvinfo : EIATTR_KPARAM_INFO
	.align		4
.L_114:
        /*0008*/ 	.byte	0x04, 0x17
        /*000a*/ 	.short	(.L_116 - .L_115)
.L_115:
        /*000c*/ 	.word	0x00000000
        /*0010*/ 	.short	0x0000
        /*0012*/ 	.short	0x0000
        /*0014*/ 	.byte	0x00, 0xf0, 0x01, 0x2a


	//----- nvinfo : EIATTR_SPARSE_MMA_MASK
	.align		4
.L_116:
        /*0018*/ 	.byte	0x03, 0x50
        /*001a*/ 	.short	0x0000


	//----- nvinfo : EIATTR_MAXREG_COUNT
	.align		4
        /*001c*/ 	.byte	0x03, 0x1b
        /*001e*/ 	.short	0x00a8


	//----- nvinfo : EIATTR_MERCURY_ISA_VERSION
	.align		4
        /*0020*/ 	.byte	0x03, 0x5f
        /*0022*/ 	.short	0x0101


	//----- nvinfo : EIATTR_VRC_CTA_INIT_COUNT
	.align		4
        /*0024*/ 	.byte	0x02, 0x4a
	.zero		1
	.zero		1


	//----- nvinfo : EIATTR_EXIT_INSTR_OFFSETS
	.align		4
        /*0028*/ 	.byte	0x04, 0x1c
        /*002a*/ 	.short	(.L_118 - .L_117)


	//   ....[0]....
.L_117:
        /*002c*/ 	.word	0x00000010


	//----- nvinfo : EIATTR_MAX_THREADS
	.align		4
.L_118:
        /*0030*/ 	.byte	0x04, 0x05
        /*0032*/ 	.short	(.L_120 - .L_119)
.L_119:
        /*0034*/ 	.word	0x00000180
        /*0038*/ 	.word	0x00000001
        /*003c*/ 	.word	0x00000001


	//----- nvinfo : EIATTR_CBANK_PARAM_SIZE
	.align		4
.L_120:
        /*0040*/ 	.byte	0x03, 0x19
        /*0042*/ 	.short	0x0a80


	//----- nvinfo : EIATTR_PARAM_CBANK
	.align		4
        /*0044*/ 	.byte	0x04, 0x0a
        /*0046*/ 	.short	(.L_122 - .L_121)
	.align		4
.L_121:
        /*0048*/ 	.word	index@(.nv.constant0._ZN7cutlass13device_kernelIN5flash11enable_sm90INS1_16FlashAttnFwdSm90INS1_25CollectiveMainloopFwdSm90ILi2EN4cute5tupleIJNS5_1CILi1EEES8_S8_EEENS6_IJNS7_ILi128EEENS7_ILi96EEENS7_ILi192EEEEEELi192ENS_6half_tEfNS_4arch4Sm90ELb0ELb1ELb0ELb1ELb1ELb0ELb0ELb1ELb1ELb1ELb1ELb0EEENS1_21CollectiveEpilogueFwdINS6_IJSA_SC_SB_EEES9_SE_SG_Li256ELb1ELb1ELb1ELb0EEENS1_36VarlenDynamicPersistentTileSchedulerILi128ELi96ELi256ELi128ELb1ELb1ELb1ELb1ELb0ELb1EEEEEEEEEvNT_6ParamsE)
        /*004c*/ 	.short	0x0380
        /*004e*/ 	.short	0x0a80


	//----- nvinfo : EIATTR_SW_WAR
	.align		4
.L_122:
        /*0050*/ 	.byte	0x04, 0x36
        /*0052*/ 	.short	(.L_124 - .L_123)
.L_123:
        /*0054*/ 	.word	0x00000008
.L_124:


//--------------------- .nv.info._ZN7cutlass13device_kernelIN5flash11enable_sm90INS1_16FlashAttnFwdSm90INS1_25CollectiveMainloopFwdSm90ILi2EN4cute5tupleIJNS5_1CILi1EEES8_S8_EEENS6_IJNS7_ILi128EEENS7_ILi96EEENS7_ILi192EEEEEELi192ENS_6half_tEfNS_4arch4Sm90ELb0ELb1ELb0ELb1ELb1ELb1ELb0ELb1ELb1ELb1ELb1ELb0EEENS1_21CollectiveEpilogueFwdINS6_IJSA_SC_SB_EEES9_SE_SG_Li256ELb1ELb1ELb1ELb0EEENS1_36VarlenDynamicPersistentTileSchedulerILi128ELi96ELi256ELi128ELb1ELb1ELb1ELb1ELb0ELb1EEEEEEEEEvNT_6ParamsE --------------------------
	.section	.nv.info._ZN7cutlass13device_kernelIN5flash11enable_sm90INS1_16FlashAttnFwdSm90INS1_25CollectiveMainloopFwdSm90ILi2EN4cute5tupleIJNS5_1CILi1EEES8_S8_EEENS6_IJNS7_ILi128EEENS7_ILi96EEENS7_ILi192EEEEEELi192ENS_6half_tEfNS_4arch4Sm90ELb0ELb1ELb0ELb1ELb1ELb1ELb0ELb1ELb1ELb1ELb1ELb0EEENS1_21CollectiveEpilogueFwdINS6_IJSA_SC_SB_EEES9_SE_SG_Li256ELb1ELb1ELb1ELb0EEENS1_36VarlenDynamicPersistentTileSchedulerILi128ELi96ELi256ELi128ELb1ELb1ELb1ELb1ELb0ELb1EEEEEEEEEvNT_6ParamsE,"",@"SHT_CUDA_INFO"
	.sectionflags	@""
	.align	4


	//----- nvinfo : EIATTR_CUDA_API_VERSION
	.align		4
        /*0000*/ 	.byte	0x04, 0x37
        /*0002*/ 	.short	(.L_126 - .L_125)
.L_125:
        /*0004*/ 	.word	0x00000082


	//----- nvinfo : EIATTR_KPARAM_INFO
	.align		4
.L_126:
        /*0008*/ 	.byte	0x04, 0x17
        /*000a*/ 	.short	(.L_128 - .L_127)
.L_127:
        /*000c*/ 	.word	0x00000000
        /*0010*/ 	.short	0x0000
        /*0012*/ 	.short	0x0000
        /*0014*/ 	.byte	0x00, 0xf0, 0x01, 0x2a


	//----- nvinfo : EIATTR_SPARSE_MMA_MASK
	.align		4
.L_128:
        /*0018*/ 	.byte	0x03, 0x50
        /*001a*/ 	.short	0x0000


	//----- nvinfo : EIATTR_MAXREG_COUNT
	.align		4
        /*001c*/ 	.byte	0x03, 0x1b
        /*001e*/ 	.short	0x00a8


	//----- nvinfo : EIATTR_MERCURY_ISA_VERSION
	.align		4
        /*0020*/ 	.byte	0x03, 0x5f
        /*0022*/ 	.short	0x0101


	//----- nvinfo : EIATTR_VRC_CTA_INIT_COUNT
	.align		4
        /*0024*/ 	.byte	0x02, 0x4a
	.zero		1
	.zero		1


	//----- nvinfo : EIATTR_EXIT_INSTR_OFFSETS
	.align		4
        /*0028*/ 	.byte	0x04, 0x1c
        /*002a*/ 	.short	(.L_130 - .L_129)


	//   ....[0]....
.L_129:
        /*002c*/ 	.word	0x00000010


	//----- nvinfo : EIATTR_MAX_THREADS
	.align		4
.L_130:
        /*0030*/ 	.byte	0x04, 0x05
        /*0032*/ 	.short	(.L_132 - .L_131)
.L_131:
        /*0034*/ 	.word	0x00000180
        /*0038*/ 	.word	0x00000001
        /*003c*/ 	.word	0x00000001


	//----- nvinfo : EIATTR_CBANK_PARAM_SIZE
	.align		4
.L_132:
        /*0040*/ 	.byte	0x03, 0x19
        /*0042*/ 	.short	0x0a80


	//----- nvinfo : EIATTR_PARAM_CBANK
	.align		4
        /*0044*/ 	.byte	0x04, 0x0a
        /*0046*/ 	.short	(.L_134 - .L_133)
	.align		4
.L_133:
        /*0048*/ 	.word	index@(.nv.constant0._ZN7cutlass13device_kernelIN5flash11enable_sm90INS1_16FlashAttnFwdSm90INS1_25CollectiveMainloopFwdSm90ILi2EN4cute5tupleIJNS5_1CILi1EEES8_S8_EEENS6_IJNS7_ILi128EEENS7_ILi96EEENS7_ILi192EEEEEELi192ENS_6half_tEfNS_4arch4Sm90ELb0ELb1ELb0ELb1ELb1ELb1ELb0ELb1ELb1ELb1ELb1ELb0EEENS1_21CollectiveEpilogueFwdINS6_IJSA_SC_SB_EEES9_SE_SG_Li256ELb1ELb1ELb1ELb0EEENS1_36VarlenDynamicPersistentTileSchedulerILi128ELi96ELi256ELi128ELb1ELb1ELb1ELb1ELb0ELb1EEEEEEEEEvNT_6ParamsE)
        /*004c*/ 	.short	0x0380
        /*004e*/ 	.short	0x0a80


	//----- nvinfo : EIATTR_SW_WAR
	.align		4
.L_134:
        /*0050*/ 	.byte	0x04, 0x36
        /*0052*/ 	.short	(.L_136 - .L_135)
.L_135:
        /*0054*/ 	.word	0x00000008
.L_136:


//--------------------- .nv.info._ZN7cutlass13device_kernelIN5flash11enable_sm90INS1_16FlashAttnFwdSm90INS1_25CollectiveMainloopFwdSm90ILi2EN4cute5tupleIJNS5_1CILi1EEES8_S8_EEENS6_IJNS7_ILi128EEENS7_ILi96EEENS7_ILi192EEEEEELi192ENS_6half_tEfNS_4arch4Sm90ELb1ELb0ELb0ELb0ELb1ELb0ELb0ELb1ELb1ELb1ELb1ELb0EEENS1_21CollectiveEpilogueFwdINS6_IJSA_SC_SB_EEES9_SE_SG_Li256ELb0ELb1ELb1ELb0EEENS1_19SingleTileSchedulerILb0ELb1ELb1ELi128EEEEEEEEEvNT_6ParamsE --------------------------
	.section	.nv.info._ZN7cutlass13device_kernelIN5flash11enable_sm90INS1_16FlashAttnFwdSm90INS1_25CollectiveMainloopFwdSm90ILi2EN4cute5tupleIJNS5_1CILi1EEES8_S8_EEENS6_IJNS7_ILi128EEENS7_ILi96EEENS7_ILi192EEEEEELi192ENS_6half_tEfNS_4arch4Sm90ELb1ELb0ELb0ELb0ELb1ELb0ELb0ELb1ELb1ELb1ELb1ELb0EEENS1_21CollectiveEpilogueFwdINS6_IJSA_SC_SB_EEES9_SE_SG_Li256ELb0ELb1ELb1ELb0EEENS1_19SingleTileSchedulerILb0ELb1ELb1ELi128EEEEEEEEEvNT_6ParamsE,"",@"SHT_CUDA_INFO"
	.sectionflags	@""
	.align	4


	//----- nvinfo : EIATTR_CUDA_API_VERSION
	.align		4
        /*0000*/ 	.byte	0x04, 0x37
        /*0002*/ 	.short	(.L_138 - .L_137)
.L_137:
        /*0004*/ 	.word	0x00000082


	//----- nvinfo : EIATTR_KPARAM_INFO
	.align		4
.L_138:
        /*0008*/ 	.byte	0x04, 0x17
        /*000a*/ 	.short	(.L_140 - .L_139)
.L_139:
        /*000c*/ 	.word	0x00000000
        /*0010*/ 	.short	0x0000
        /*0012*/ 	.short	0x0000
        /*0014*/ 	.byte	0x00, 0xf0, 0x01, 0x28


	//----- nvinfo : EIATTR_SPARSE_MMA_MASK
	.align		4
.L_140:
        /*0018*/ 	.byte	0x03, 0x50
        /*001a*/ 	.short	0x0000


	//----- nvinfo : EIATTR_MAXREG_COUNT
	.align		4
        /*001c*/ 	.byte	0x03, 0x1b
        /*001e*/ 	.short	0x00a8


	//----- nvinfo : EIATTR_MERCURY_ISA_VERSION
	.align		4
        /*0020*/ 	.byte	0x03, 0x5f
        /*0022*/ 	.short	0x0101


	//----- nvinfo : EIATTR_VRC_CTA_INIT_COUNT
	.align		4
        /*0024*/ 	.byte	0x02, 0x4a
	.zero		1
	.zero		1


	//----- nvinfo : EIATTR_EXIT_INSTR_OFFSETS
	.align		4
        /*0028*/ 	.byte	0x04, 0x1c
        /*002a*/ 	.short	(.L_142 - .L_141)


	//   ....[0]....
.L_141:
        /*002c*/ 	.word	0x00000010


	//----- nvinfo : EIATTR_MAX_THREADS
	.align		4
.L_142:
        /*0030*/ 	.byte	0x04, 0x05
        /*0032*/ 	.short	(.L_144 - .L_143)
.L_143:
        /*0034*/ 	.word	0x00000180
        /*0038*/ 	.word	0x00000001
        /*003c*/ 	.word	0x00000001


	//----- nvinfo : EIATTR_CBANK_PARAM_SIZE
	.align		4
.L_144:
        /*0040*/ 	.byte	0x03, 0x19
        /*0042*/ 	.short	0x0a00


	//----- nvinfo : EIATTR_PARAM_CBANK
	.align		4
        /*0044*/ 	.byte	0x04, 0x0a
        /*0046*/ 	.short	(.L_146 - .L_145)
	.align		4
.L_145:
        /*0048*/ 	.word	index@(.nv.constant0._ZN7cutlass13device_kernelIN5flash11enable_sm90INS1_16FlashAttnFwdSm90INS1_25CollectiveMainloopFwdSm90ILi2EN4cute5tupleIJNS5_1CILi1EEES8_S8_EEENS6_IJNS7_ILi128EEENS7_ILi96EEENS7_ILi192EEEEEELi192ENS_6half_tEfNS_4arch4Sm90ELb1ELb0ELb0ELb0ELb1ELb0ELb0ELb1ELb1ELb1ELb1ELb0EEENS1_21CollectiveEpilogueFwdINS6_IJSA_SC_SB_EEES9_SE_SG_Li256ELb0ELb1ELb1ELb0EEENS1_19SingleTileSchedulerILb0ELb1ELb1ELi128EEEEEEEEEvNT_6ParamsE)
        /*004c*/ 	.short	0x0380
        /*004e*/ 	.short	0x0a00


	//----- nvinfo : EIATTR_SW_WAR
	.align		4
.L_146:
        /*0050*/ 	.byte	0x04, 0x36
        /*0052*/ 	.short	(.L_148 - .L_147)
.L_147:
        /*0054*/ 	.word	0x00000008
.L_148:


//--------------------- .nv.info._ZN7cutlass13device_kernelIN5flash11enable_sm90INS1_16FlashAttnFwdSm90INS1_25CollectiveMainloopFwdSm90ILi2EN4cute5tupleIJNS5_1CILi1EEES8_S8_EEENS6_IJNS7_ILi128EEENS7_ILi96EEENS7_ILi192EEEEEELi192ENS_6half_tEfNS_4arch4Sm90ELb1ELb0ELb0ELb1ELb1ELb0ELb0ELb1ELb1ELb1ELb1ELb0EEENS1_21CollectiveEpilogueFwdINS6_IJSA_SC_SB_EEES9_SE_SG_Li256ELb1ELb1ELb1ELb0EEENS1_36VarlenDynamicPersistentTileSchedulerILi128ELi96ELi256ELi128ELb1ELb1ELb1ELb1ELb1ELb1EEEEEEEEEvNT_6ParamsE --------------------------
	.section	.nv.info._ZN7cutlass13device_kernelIN5flash11enable_sm90INS1_16FlashAttnFwdSm90INS1_25CollectiveMainloopFwdSm90ILi2EN4cute5tupleIJNS5_1CILi1EEES8_S8_EEENS6_IJNS7_ILi128EEENS7_ILi96EEENS7_ILi192EEEEEELi192ENS_6half_tEfNS_4arch4Sm90ELb1ELb0ELb0ELb1ELb1ELb0ELb0ELb1ELb1ELb1ELb1ELb0EEENS1_21CollectiveEpilogueFwdINS6_IJSA_SC_SB_EEES9_SE_SG_Li256ELb1ELb1ELb1ELb0EEENS1_36VarlenDynamicPersistentTileSchedulerILi128ELi96ELi256ELi128ELb1ELb1ELb1ELb1ELb1ELb1EEEEEEEEEvNT_6ParamsE,"",@"SHT_CUDA_INFO"
	.sectionflags	@""
	.align	4


	//----- nvinfo : EIATTR_CUDA_API_VERSION
	.align		4
        /*0000*/ 	.byte	0x04, 0x37
        /*0002*/ 	.short	(.L_150 - .L_149)
.L_149:
        /*0004*/ 	.word	0x00000082


	//----- nvinfo : EIATTR_KPARAM_INFO
	.align		4
.L_150:
        /*0008*/ 	.byte	0x04, 0x17
        /*000a*/ 	.short	(.L_152 - .L_151)
.L_151:
        /*000c*/ 	.word	0x00000000
        /*0010*/ 	.short	0x0000
        /*0012*/ 	.short	0x0000
        /*0014*/ 	.byte	0x00, 0xf0, 0x01, 0x2a


	//----- nvinfo : EIATTR_SPARSE_MMA_MASK
	.align		4
.L_152:
        /*0018*/ 	.byte	0x03, 0x50
        /*001a*/ 	.short	0x0000


	//----- nvinfo : EIATTR_MAXREG_COUNT
	.align		4
        /*001c*/ 	.byte	0x03, 0x1b
        /*001e*/ 	.short	0x00a8


	//----- nvinfo : EIATTR_MERCURY_ISA_VERSION
	.align		4
        /*0020*/ 	.byte	0x03, 0x5f
        /*0022*/ 	.short	0x0101


	//----- nvinfo : EIATTR_VRC_CTA_INIT_COUNT
	.align		4
        /*0024*/ 	.byte	0x02, 0x4a
	.zero		1
	.zero		1


	//----- nvinfo : EIATTR_EXIT_INSTR_OFFSETS
	.align		4
        /*0028*/ 	.byte	0x04, 0x1c
        /*002a*/ 	.short	(.L_154 - .L_153)


	//   ....[0]....
.L_153:
        /*002c*/ 	.word	0x00000010


	//----- nvinfo : EIATTR_MAX_THREADS
	.align		4
.L_154:
        /*0030*/ 	.byte	0x04, 0x05
        /*0032*/ 	.short	(.L_156 - .L_155)
.L_155:
        /*0034*/ 	.word	0x00000180
        /*0038*/ 	.word	0x00000001
        /*003c*/ 	.word	0x00000001


	//----- nvinfo : EIATTR_CBANK_PARAM_SIZE
	.align		4
.L_156:
        /*0040*/ 	.byte	0x03, 0x19
        /*0042*/ 	.short	0x0a80


	//----- nvinfo : EIATTR_PARAM_CBANK
	.align		4
        /*0044*/ 	.byte	0x04, 0x0a
        /*0046*/ 	.short	(.L_158 - .L_157)
	.align		4
.L_157:
        /*0048*/ 	.word	index@(.nv.constant0._ZN7cutlass13device_kernelIN5flash11enable_sm90INS1_16FlashAttnFwdSm90INS1_25CollectiveMainloopFwdSm90ILi2EN4cute5tupleIJNS5_1CILi1EEES8_S8_EEENS6_IJNS7_ILi128EEENS7_ILi96EEENS7_ILi192EEEEEELi192ENS_6half_tEfNS_4arch4Sm90ELb1ELb0ELb0ELb1ELb1ELb0ELb0ELb1ELb1ELb1ELb1ELb0EEENS1_21CollectiveEpilogueFwdINS6_IJSA_SC_SB_EEES9_SE_SG_Li256ELb1ELb1ELb1ELb0EEENS1_36VarlenDynamicPersistentTileSchedulerILi128ELi96ELi256ELi128ELb1ELb1ELb1ELb1ELb1ELb1EEEEEEEEEvNT_6ParamsE)
        /*004c*/ 	.short	0x0380
        /*004e*/ 	.short	0x0a80


	//----- nvinfo : EIATTR_SW_WAR
	.align		4
.L_158:
        /*0050*/ 	.byte	0x04, 0x36
        /*0052*/ 	.short	(.L_160 - .L_159)
.L_159:
        /*0054*/ 	.word	0x00000008
.L_160:


//--------------------- .nv.info._ZN7cutlass13device_kernelIN5flash11enable_sm90INS1_16FlashAttnFwdSm90INS1_25CollectiveMainloopFwdSm90ILi2EN4cute5tupleIJNS5_1CILi1EEES8_S8_EEENS6_IJNS7_ILi128EEENS7_ILi96EEENS7_ILi192EEEEEELi192ENS_6half_tEfNS_4arch4Sm90ELb1ELb0ELb0ELb1ELb1ELb1ELb0ELb1ELb1ELb1ELb1ELb0EEENS1_21CollectiveEpilogueFwdINS6_IJSA_SC_SB_EEES9_SE_SG_Li256ELb1ELb1ELb1ELb0EEENS1_36VarlenDynamicPersistentTileSchedulerILi128ELi96ELi256ELi128ELb1ELb1ELb1ELb1ELb1ELb1EEEEEEEEEvNT_6ParamsE --------------------------
	.section	.nv.info._ZN7cutlass13device_kernelIN5flash11enable_sm90INS1_16FlashAttnFwdSm90INS1_25CollectiveMainloopFwdSm90ILi2EN4cute5tupleIJNS5_1CILi1EEES8_S8_EEENS6_IJNS7_ILi128EEENS7_ILi96EEENS7_ILi192EEEEEELi192ENS_6half_tEfNS_4arch4Sm90ELb1ELb0ELb0ELb1ELb1ELb1ELb0ELb1ELb1ELb1ELb1ELb0EEENS1_21CollectiveEpilogueFwdINS6_IJSA_SC_SB_EEES9_SE_SG_Li256ELb1ELb1ELb1ELb0EEENS1_36VarlenDynamicPersistentTileSchedulerILi128ELi96ELi256ELi128ELb1ELb1ELb1ELb1ELb1ELb1EEEEEEEEEvNT_6ParamsE,"",@"SHT_CUDA_INFO"
	.sectionflags	@""
	.align	4


	//----- nvinfo : EIATTR_CUDA_API_VERSION
	.align		4
        /*0000*/ 	.byte	0x04, 0x37
        /*0002*/ 	.short	(.L_162 - .L_161)
.L_161:
        /*0004*/ 	.word	0x00000082


	//----- nvinfo : EIATTR_KPARAM_INFO
	.align		4
.L_162:
        /*0008*/ 	.byte	0x04, 0x17
        /*000a*/ 	.short	(.L_164 - .L_163)
.L_163:
        /*000c*/ 	.word	0x00000000
        /*0010*/ 	.short	0x0000
        /*0012*/ 	.short	0x0000
        /*0014*/ 	.byte	0x00, 0xf0, 0x01, 0x2a


	//----- nvinfo : EIATTR_SPARSE_MMA_MASK
	.align		4
.L_164:
        /*0018*/ 	.byte	0x03, 0x50
        /*001a*/ 	.short	0x0000


	//----- nvinfo : EIATTR_MAXREG_COUNT
	.align		4
        /*001c*/ 	.byte	0x03, 0x1b
        /*001e*/ 	.short	0x00a8


	//----- nvinfo : EIATTR_MERCURY_ISA_VERSION
	.align		4
        /*0020*/ 	.byte	0x03, 0x5f
        /*0022*/ 	.short	0x0101


	//----- nvinfo : EIATTR_VRC_CTA_INIT_COUNT
	.align		4
        /*0024*/ 	.byte	0x02, 0x4a
	.zero		1
	.zero		1


	//----- nvinfo : EIATTR_EXIT_INSTR_OFFSETS
	.align		4
        /*0028*/ 	.byte	0x04, 0x1c
        /*002a*/ 	.short	(.L_166 - .L_165)


	//   ....[0]....
.L_165:
        /*002c*/ 	.word	0x00000010


	//----- nvinfo : EIATTR_MAX_THREADS
	.align		4
.L_166:
        /*0030*/ 	.byte	0x04, 0x05
        /*0032*/ 	.short	(.L_168 - .L_167)
.L_167:
        /*0034*/ 	.word	0x00000180
        /*0038*/ 	.word	0x00000001
        /*003c*/ 	.word	0x00000001


	//----- nvinfo : EIATTR_CBANK_PARAM_SIZE
	.align		4
.L_168:
        /*0040*/ 	.byte	0x03, 0x19
        /*0042*/ 	.short	0x0a80


	//----- nvinfo : EIATTR_PARAM_CBANK
	.align		4
        /*0044*/ 	.byte	0x04, 0x0a
        /*0046*/ 	.short	(.L_170 - .L_169)
	.align		4
.L_169:
        /*0048*/ 	.word	index@(.nv.constant0._ZN7cutlass13device_kernelIN5flash11enable_sm90INS1_16FlashAttnFwdSm90INS1_25CollectiveMainloopFwdSm90ILi2EN4cute5tupleIJNS5_1CILi1EEES8_S8_EEENS6_IJNS7_ILi128EEENS7_ILi96EEENS7_ILi192EEEEEELi192ENS_6half_tEfNS_4arch4Sm90ELb1ELb0ELb0ELb1ELb1ELb1ELb0ELb1ELb1ELb1ELb1ELb0EEENS1_21CollectiveEpilogueFwdINS6_IJSA_SC_SB_EEES9_SE_SG_Li256ELb1ELb1ELb1ELb0EEENS1_36VarlenDynamicPersistentTileSchedulerILi128ELi96ELi256ELi128ELb1ELb1ELb1ELb1ELb1ELb1EEEEEEEEEvNT_6ParamsE)
        /*004c*/ 	.short	0x0380
        /*004e*/ 	.short	0x0a80


	//----- nvinfo : EIATTR_SW_WAR
	.align		4
.L_170:
        /*0050*/ 	.byte	0x04, 0x36
        /*0052*/ 	.short	(.L_172 - .L_171)
.L_171:
        /*0054*/ 	.word	0x00000008
.L_172:


//--------------------- .nv.callgraph             --------------------------
	.section	.nv.callgraph,"",@"SHT_CUDA_CALLGRAPH"
	.align	4
	.sectionentsize	8
	.align		4
        /*0000*/ 	.word	0x00000000
	.align		4
        /*0004*/ 	.word	0xffffffff
	.align		4
        /*0008*/ 	.word	0x00000000
	.align		4
        /*000c*/ 	.word	0xfffffffe
	.align		4
        /*0010*/ 	.word	0x00000000
	.align		4
        /*0014*/ 	.word	0xfffffffd
	.align		4
        /*0018*/ 	.word	0x00000000
	.align		4
        /*001c*/ 	.word	0xfffffffc


//--------------------- .nv.constant4             --------------------------
	.section	.nv.constant4,"a",@progbits
	.align	8
	.align		8
.nv.constant4:
        /*0000*/ 	.dword	_ZN78_INTERNAL_c8d79735_42_flash_fwd_hdim192_fp16_paged_split_sm90_cu_49158569_35464cuda3std3__45__cpo5beginE
	.align		8
        /*0008*/ 	.dword	_ZN78_INTERNAL_c8d79735_42_flash_fwd_hdim192_fp16_paged_split_sm90_cu_49158569_35464cuda3std3__45__cpo3endE
	.align		8
        /*0010*/ 	.dword	_ZN78_INTERNAL_c8d79735_42_flash_fwd_hdim192_fp16_paged_split_sm90_cu_49158569_35464cuda3std3__45__cpo6cbeginE
	.align		8
        /*0018*/ 	.dword	_ZN78_INTERNAL_c8d79735_42_flash_fwd_hdim192_fp16_paged_split_sm90_cu_49158569_35464cuda3std3__45__cpo4cendE
	.align		8
        /*0020*/ 	.dword	_ZN78_INTERNAL_c8d79735_42_flash_fwd_hdim192_fp16_paged_split_sm90_cu_49158569_35464cuda3std3__480_GLOBAL__N__c8d79735_42_flash_fwd_hdim192_fp16_paged_split_sm90_cu_49158569_35466ignoreE
	.align		8
        /*0028*/ 	.dword	_ZN78_INTERNAL_c8d79735_42_flash_fwd_hdim192_fp16_paged_split_sm90_cu_49158569_35464cuda3std3__419piecewise_constructE
	.align		8
        /*0030*/ 	.dword	_ZN78_INTERNAL_c8d79735_42_flash_fwd_hdim192_fp16_paged_split_sm90_cu_49158569_35464cuda3std3__48in_placeE
	.align		8
        /*0038*/ 	.dword	_ZN78_INTERNAL_c8d79735_42_flash_fwd_hdim192_fp16_paged_split_sm90_cu_49158569_35464cuda3std6ranges3__45__cpo4swapE
	.align		8
        /*0040*/ 	.dword	_ZN78_INTERNAL_c8d79735_42_flash_fwd_hdim192_fp16_paged_split_sm90_cu_49158569_35464cuda3std6ranges3__45__cpo9iter_moveE
	.align		8
        /*0048*/ 	.dword	_ZN78_INTERNAL_c8d79735_42_flash_fwd_hdim192_fp16_paged_split_sm90_cu_49158569_35464cute7productE
	.align		8
        /*0050*/ 	.dword	_ZN78_INTERNAL_c8d79735_42_flash_fwd_hdim192_fp16_paged_split_sm90_cu_49158569_35464cute1_E


//--------------------- .text._ZN7cutlass13device_kernelIN5flash11enable_sm90INS1_16FlashAttnFwdSm90INS1_25CollectiveMainloopFwdSm90ILi2EN4cute5tupleIJNS5_1CILi1EEES8_S8_EEENS6_IJNS7_ILi128EEENS7_ILi96EEENS7_ILi192EEEEEELi192ENS_6half_tEfNS_4arch4Sm90ELb0ELb0ELb0ELb0ELb1ELb0ELb0ELb1ELb1ELb1ELb1ELb0EEENS1_21CollectiveEpilogueFwdINS6_IJSA_SC_SB_EEES9_SE_SG_Li256ELb0ELb1ELb1ELb0EEENS1_19SingleTileSchedulerILb0ELb1ELb1ELi128EEEEEEEEEvNT_6ParamsE --------------------------
	.section	.text._ZN7cutlass13device_kernelIN5flash11enable_sm90INS1_16FlashAttnFwdSm90INS1_25CollectiveMainloopFwdSm90ILi2EN4cute5tupleIJNS5_1CILi1EEES8_S8_EEENS6_IJNS7_ILi128EEENS7_ILi96EEENS7_ILi192EEEEEELi192ENS_6half_tEfNS_4arch4Sm90ELb0ELb0ELb0ELb0ELb1ELb0ELb0ELb1ELb1ELb1ELb1ELb0EEENS1_21CollectiveEpilogueFwdINS6_IJSA_SC_SB_EEES9_SE_SG_Li256ELb0ELb1ELb1ELb0EEENS1_19SingleTileSchedulerILb0ELb1ELb1ELi128EEEEEEEEEvNT_6ParamsE,"ax",@progbits
	.align	128
.text._ZN7cutlass13device_kernelIN5flash11enable_sm90INS1_16FlashAttnFwdSm90INS1_25CollectiveMainloopFwdSm90ILi2EN4cute5tupleIJNS5_1CILi1EEES8_S8_EEENS6_IJNS7_ILi128EEENS7_ILi96EEENS7_ILi192EEEEEELi192ENS_6half_tEfNS_4arch4Sm90ELb0ELb0ELb0ELb0ELb1ELb0ELb0ELb1ELb1ELb1ELb1ELb0EEENS1_21CollectiveEpilogueFwdINS6_IJSA_SC_SB_EEES9_SE_SG_Li256ELb0ELb1ELb1ELb0EEENS1_19SingleTileSchedulerILb0ELb1ELb1ELi128EEEEEEEEEvNT_6ParamsE:
        .type           _ZN7cutlass13device_kernelIN5flash11enable_sm90INS1_16FlashAttnFwdSm90INS1_25CollectiveMainloopFwdSm90ILi2EN4cute5tupleIJNS5_1CILi1EEES8_S8_EEENS6_IJNS7_ILi128EEENS7_ILi96EEENS7_ILi192EEEEEELi192ENS_6half_tEfNS_4arch4Sm90ELb0ELb0ELb0ELb0ELb1ELb0ELb0ELb1ELb1ELb1ELb1ELb0EEENS1_21CollectiveEpilogueFwdINS6_IJSA_SC_SB_EEES9_SE_SG_Li256ELb0ELb1ELb1ELb0EEENS1_19SingleTileSchedulerILb0ELb1ELb1ELi128EEEEEEEEEvNT_6ParamsE,@function
        .size           _ZN7cutlass13device_kernelIN5flash11enable_sm90INS1_16FlashAttnFwdSm90INS1_25CollectiveMainloopFwdSm90ILi2EN4cute5tupleIJNS5_1CILi1EEES8_S8_EEENS6_IJNS7_ILi128EEENS7_ILi96EEENS7_ILi192EEEEEELi192ENS_6half_tEfNS_4arch4Sm90ELb0ELb0ELb0ELb0ELb1ELb0ELb0ELb1ELb1ELb1ELb1ELb0EEENS1_21CollectiveEpilogueFwdINS6_IJSA_SC_SB_EEES9_SE_SG_Li256ELb0ELb1ELb1ELb0EEENS1_19SingleTileSchedulerILb0ELb1ELb1ELi128EEEEEEEEEvNT_6ParamsE,(.L_x_9 - _ZN7cutlass13device_kernelIN5flash11enable_sm90INS1_16FlashAttnFwdSm90INS1_25CollectiveMainloopFwdSm90ILi2EN4cute5tupleIJNS5_1CILi1EEES8_S8_EEENS6_IJNS7_ILi128EEENS7_ILi96EEENS7_ILi192EEEEEELi192ENS_6half_tEfNS_4arch4Sm90ELb0ELb0ELb0ELb0ELb1ELb0ELb0ELb1ELb1ELb1ELb1ELb0EEENS1_21CollectiveEpilogueFwdINS6_IJSA_SC_SB_EEES9_SE_SG_Li256ELb0ELb1ELb1ELb0EEENS1_19SingleTileSchedulerILb0ELb1ELb1ELi128EEEEEEEEEvNT_6ParamsE)
        .other          _ZN7cutlass13device_kernelIN5flash11enable_sm90INS1_16FlashAttnFwdSm90INS1_25CollectiveMainloopFwdSm90ILi2EN4cute5tupleIJNS5_1CILi1EEES8_S8_EEENS6_IJNS7_ILi128EEENS7_ILi96EEENS7_ILi192EEEEEELi192ENS_6half_tEfNS_4arch4Sm90ELb0ELb0ELb0ELb0ELb1ELb0ELb0ELb1ELb1ELb1ELb1ELb0EEENS1_21CollectiveEpilogueFwdINS6_IJSA_SC_SB_EEES9_SE_SG_Li256ELb0ELb1ELb1ELb0EEENS1_19SingleTileSchedulerILb0ELb1ELb1ELi128EEEEEEEEEvNT_6ParamsE,@"STO_CUDA_ENTRY STV_DEFAULT"
_ZN7cutlass13device_kernelIN5flash11enable_sm90INS1_16FlashAttnFwdSm90INS1_25CollectiveMainloopFwdSm90ILi2EN4cute5tupleIJNS5_1CILi1EEES8_S8_EEENS6_IJNS7_ILi128EEENS7_ILi96EEENS7_ILi192EEEEEELi192ENS_6half_tEfNS_4arch4Sm90ELb0ELb0ELb0ELb0ELb1ELb0ELb0ELb1ELb1ELb1ELb1ELb0EEENS1_21CollectiveEpilogueFwdINS6_IJSA_SC_SB_EEES9_SE_SG_Li256ELb0ELb1ELb1ELb0EEENS1_19SingleTileSchedulerILb0ELb1ELb1ELi128EEEEEEEEEvNT_6ParamsE:
[----:B------:R-:W-:Y:S01]  /*0000*/  LDC R1, c[0x0][0x37c] ;  /* 0x0000df00ff017b82 */ /* 0x000fe20000000800 */
[----:B------:R-:W-:Y:S05]  /*0010*/  EXIT ;  /* 0x000000000000794d */ /* 0x000fea0003800000 */
.L_x_0:
[----:B------:R-:W-:-:S00]  /*0020*/  BRA `(.L_x_0) ;  /* 0xfffffffc00fc7947 */ /* 0x000fc0000383ffff */
[----:B------:R-:W-:-:S00]  /*0030*/  NOP ;  /* 0x0000000000007918 */ /* 0x000fc00000000000 */
        /* <DEDUP_REMOVED lines=12> */
.L_x_9:


//--------------------- .text._ZN7cutlass13device_kernelIN5flash11enable_sm90INS1_16FlashAttnFwdSm90INS1_25CollectiveMainloopFwdSm90ILi2EN4cute5tupleIJNS5_1CILi1EEES8_S8_EEENS6_IJNS7_ILi128EEENS7_ILi96EEENS7_ILi192EEEEEELi192ENS_6half_tEfNS_4arch4Sm90ELb0ELb0ELb0ELb1ELb1ELb0ELb0ELb1ELb1ELb1ELb1ELb0EEENS1_21CollectiveEpilogueFwdINS6_IJSA_SC_SB_EEES9_SE_SG_Li256ELb1ELb1ELb1ELb0EEENS1_36VarlenDynamicPersistentTileSchedulerILi128ELi96ELi256ELi128ELb1ELb1ELb1ELb0ELb1ELb1EEEEEEEEEvNT_6ParamsE --------------------------
	.section	.text._ZN7cutlass13device_kernelIN5flash11enable_sm90INS1_16FlashAttnFwdSm90INS1_25CollectiveMainloopFwdSm90ILi2EN4cute5tupleIJNS5_1CILi1EEES8_S8_EEENS6_IJNS7_ILi128EEENS7_ILi96EEENS7_ILi192EEEEEELi192ENS_6half_tEfNS_4arch4Sm90ELb0ELb0ELb0ELb1ELb1ELb0ELb0ELb1ELb1ELb1ELb1ELb0EEENS1_21CollectiveEpilogueFwdINS6_IJSA_SC_SB_EEES9_SE_SG_Li256ELb1ELb1ELb1ELb0EEENS1_36VarlenDynamicPersistentTileSchedulerILi128ELi96ELi256ELi128ELb1ELb1ELb1ELb0ELb1ELb1EEEEEEEEEvNT_6ParamsE,"ax",@progbits
	.align	128
.text._ZN7cutlass13device_kernelIN5flash11enable_sm90INS1_16FlashAttnFwdSm90INS1_25CollectiveMainloopFwdSm90ILi2EN4cute5tupleIJNS5_1CILi1EEES8_S8_EEENS6_IJNS7_ILi128EEENS7_ILi96EEENS7_ILi192EEEEEELi192ENS_6half_tEfNS_4arch4Sm90ELb0ELb0ELb0ELb1ELb1ELb0ELb0ELb1ELb1ELb1ELb1ELb0EEENS1_21CollectiveEpilogueFwdINS6_IJSA_SC_SB_EEES9_SE_SG_Li256ELb1ELb1ELb1ELb0EEENS1_36VarlenDynamicPersistentTileSchedulerILi128ELi96ELi256ELi128ELb1ELb1ELb1ELb0ELb1ELb1EEEEEEEEEvNT_6ParamsE:
        .type           _ZN7cutlass13device_kernelIN5flash11enable_sm90INS1_16FlashAttnFwdSm90INS1_25CollectiveMainloopFwdSm90ILi2EN4cute5tupleIJNS5_1CILi1EEES8_S8_EEENS6_IJNS7_ILi128EEENS7_ILi96EEENS7_ILi192EEEEEELi192ENS_6half_tEfNS_4arch4Sm90ELb0ELb0ELb0ELb1ELb1ELb0ELb0ELb1ELb1ELb1ELb1ELb0EEENS1_21CollectiveEpilogueFwdINS6_IJSA_SC_SB_EEES9_SE_SG_Li256ELb1ELb1ELb1ELb0EEENS1_36VarlenDynamicPersistentTileSchedulerILi128ELi96ELi256ELi128ELb1ELb1ELb1ELb0ELb1ELb1EEEEEEEEEvNT_6ParamsE,@function
        .size           _ZN7cutlass13device_kernelIN5flash11enable_sm90INS1_16FlashAttnFwdSm90INS1_25CollectiveMainloopFwdSm90ILi2EN4cute5tupleIJNS5_1CILi1EEES8_S8_EEENS6_IJNS7_ILi128EEENS7_ILi96EEENS7_ILi192EEEEEELi192ENS_6half_tEfNS_4arch4Sm90ELb0ELb0ELb0ELb1ELb1ELb0ELb0ELb1ELb1ELb1ELb1ELb0EEENS1_21CollectiveEpilogueFwdINS6_IJSA_SC_SB_EEES9_SE_SG_Li256ELb1ELb1ELb1ELb0EEENS1_36VarlenDynamicPersistentTileSchedulerILi128ELi96ELi256ELi128ELb1ELb1ELb1ELb0ELb1ELb1EEEEEEEEEvNT_6ParamsE,(.L_x_10 - _ZN7cutlass13device_kernelIN5flash11enable_sm90INS1_16FlashAttnFwdSm90INS1_25CollectiveMainloopFwdSm90ILi2EN4cute5tupleIJNS5_1CILi1EEES8_S8_EEENS6_IJNS7_ILi128EEENS7_ILi96EEENS7_ILi192EEEEEELi192ENS_6half_tEfNS_4arch4Sm90ELb0ELb0ELb0ELb1ELb1ELb0ELb0ELb1ELb1ELb1ELb1ELb0EEENS1_21CollectiveEpilogueFwdINS6_IJSA_SC_SB_EEES9_SE_SG_Li256ELb1ELb1ELb1ELb0EEENS1_36VarlenDynamicPersistentTileSchedulerILi128ELi96ELi256ELi128ELb1ELb1ELb1ELb0ELb1ELb1EEEEEEEEEvNT_6ParamsE)
        .other          _ZN7cutlass13device_kernelIN5flash11enable_sm90INS1_16FlashAttnFwdSm90INS1_25CollectiveMainloopFwdSm90ILi2EN4cute5tupleIJNS5_1CILi1EEES8_S8_EEENS6_IJNS7_ILi128EEENS7_ILi96EEENS7_ILi192EEEEEELi192ENS_6half_tEfNS_4arch4Sm90ELb0ELb0ELb0ELb1ELb1ELb0ELb0ELb1ELb1ELb1ELb1ELb0EEENS1_21CollectiveEpilogueFwdINS6_IJSA_SC_SB_EEES9_SE_SG_Li256ELb1ELb1ELb1ELb0EEENS1_36VarlenDynamicPersistentTileSchedulerILi128ELi96ELi256ELi128ELb1ELb1ELb1ELb0ELb1ELb1EEEEEEEEEvNT_6ParamsE,@"STO_CUDA_ENTRY STV_DEFAULT"
_ZN7cutlass13device_kernelIN5flash11enable_sm90INS1_16FlashAttnFwdSm90INS1_25CollectiveMainloopFwdSm90ILi2EN4cute5tupleIJNS5_1CILi1EEES8_S8_EEENS6_IJNS7_ILi128EEENS7_ILi96EEENS7_ILi192EEEEEELi192ENS_6half_tEfNS_4arch4Sm90ELb0ELb0ELb0ELb1ELb1ELb0ELb0ELb1ELb1ELb1ELb1ELb0EEENS1_21CollectiveEpilogueFwdINS6_IJSA_SC_SB_EEES9_SE_SG_Li256ELb1ELb1ELb1ELb0EEENS1_36VarlenDynamicPersistentTileSchedulerILi128ELi96ELi256ELi128ELb1ELb1ELb1ELb0ELb1ELb1EEEEEEEEEvNT_6ParamsE:
[----:B------:R-:W-:Y:S01]  /*0000*/  LDC R1, c[0x0][0x37c] ;  /* 0x0000df00ff017b82 */ /* 0x000fe20000000800 */
[----:B------:R-:W-:Y:S05]  /*0010*/  EXIT ;  /* 0x000000000000794d */ /* 0x000fea0003800000 */
.L_x_1:
        /* <DEDUP_REMOVED lines=14> */
.L_x_10:


//--------------------- .text._ZN7cutlass13device_kernelIN5flash11enable_sm90INS1_16FlashAttnFwdSm90INS1_25CollectiveMainloopFwdSm90ILi2EN4cute5tupleIJNS5_1CILi1EEES8_S8_EEENS6_IJNS7_ILi128EEENS7_ILi96EEENS7_ILi192EEEEEELi192ENS_6half_tEfNS_4arch4Sm90ELb0ELb0ELb0ELb1ELb1ELb1ELb0ELb1ELb1ELb1ELb1ELb0EEENS1_21CollectiveEpilogueFwdINS6_IJSA_SC_SB_EEES9_SE_SG_Li256ELb1ELb1ELb1ELb0EEENS1_36VarlenDynamicPersistentTileSchedulerILi128ELi96ELi256ELi128ELb1ELb1ELb1ELb0ELb1ELb1EEEEEEEEEvNT_6ParamsE --------------------------
	.section	.text._ZN7cutlass13device_kernelIN5flash11enable_sm90INS1_16FlashAttnFwdSm90INS1_25CollectiveMainloopFwdSm90ILi2EN4cute5tupleIJNS5_1CILi1EEES8_S8_EEENS6_IJNS7_ILi128EEENS7_ILi96EEENS7_ILi192EEEEEELi192ENS_6half_tEfNS_4arch4Sm90ELb0ELb0ELb0ELb1ELb1ELb1ELb0ELb1ELb1ELb1ELb1ELb0EEENS1_21CollectiveEpilogueFwdINS6_IJSA_SC_SB_EEES9_SE_SG_Li256ELb1ELb1ELb1ELb0EEENS1_36VarlenDynamicPersistentTileSchedulerILi128ELi96ELi256ELi128ELb1ELb1ELb1ELb0ELb1ELb1EEEEEEEEEvNT_6ParamsE,"ax",@progbits
	.align	128
.text._ZN7cutlass13device_kernelIN5flash11enable_sm90INS1_16FlashAttnFwdSm90INS1_25CollectiveMainloopFwdSm90ILi2EN4cute5tupleIJNS5_1CILi1EEES8_S8_EEENS6_IJNS7_ILi128EEENS7_ILi96EEENS7_ILi192EEEEEELi192ENS_6half_tEfNS_4arch4Sm90ELb0ELb0ELb0ELb1ELb1ELb1ELb0ELb1ELb1ELb1ELb1ELb0EEENS1_21CollectiveEpilogueFwdINS6_IJSA_SC_SB_EEES9_SE_SG_Li256ELb1ELb1ELb1ELb0EEENS1_36VarlenDynamicPersistentTileSchedulerILi128ELi96ELi256ELi128ELb1ELb1ELb1ELb0ELb1ELb1EEEEEEEEEvNT_6ParamsE:
        .type           _ZN7cutlass13device_kernelIN5flash11enable_sm90INS1_16FlashAttnFwdSm90INS1_25CollectiveMainloopFwdSm90ILi2EN4cute5tupleIJNS5_1CILi1EEES8_S8_EEENS6_IJNS7_ILi128EEENS7_ILi96EEENS7_ILi192EEEEEELi192ENS_6half_tEfNS_4arch4Sm90ELb0ELb0ELb0ELb1ELb1ELb1ELb0ELb1ELb1ELb1ELb1ELb0EEENS1_21CollectiveEpilogueFwdINS6_IJSA_SC_SB_EEES9_SE_SG_Li256ELb1ELb1ELb1ELb0EEENS1_36VarlenDynamicPersistentTileSchedulerILi128ELi96ELi256ELi128ELb1ELb1ELb1ELb0ELb1ELb1EEEEEEEEEvNT_6ParamsE,@function
        .size           _ZN7cutlass13device_kernelIN5flash11enable_sm90INS1_16FlashAttnFwdSm90INS1_25CollectiveMainloopFwdSm90ILi2EN4cute5tupleIJNS5_1CILi1EEES8_S8_EEENS6_IJNS7_ILi128EEENS7_ILi96EEENS7_ILi192EEEEEELi192ENS_6half_tEfNS_4arch4Sm90ELb0ELb0ELb0ELb1ELb1ELb1ELb0ELb1ELb1ELb1ELb1ELb0EEENS1_21CollectiveEpilogueFwdINS6_IJSA_SC_SB_EEES9_SE_SG_Li256ELb1ELb1ELb1ELb0EEENS1_36VarlenDynamicPersistentTileSchedulerILi128ELi96ELi256ELi128ELb1ELb1ELb1ELb0ELb1ELb1EEEEEEEEEvNT_6ParamsE,(.L_x_11 - _ZN7cutlass13device_kernelIN5flash11enable_sm90INS1_16FlashAttnFwdSm90INS1_25CollectiveMainloopFwdSm90ILi2EN4cute5tupleIJNS5_1CILi1EEES8_S8_EEENS6_IJNS7_ILi128EEENS7_ILi96EEENS7_ILi192EEEEEELi192ENS_6half_tEfNS_4arch4Sm90ELb0ELb0ELb0ELb1ELb1ELb1ELb0ELb1ELb1ELb1ELb1ELb0EEENS1_21CollectiveEpilogueFwdINS6_IJSA_SC_SB_EEES9_SE_SG_Li256ELb1ELb1ELb1ELb0EEENS1_36VarlenDynamicPersistentTileSchedulerILi128ELi96ELi256ELi128ELb1ELb1ELb1ELb0ELb1ELb1EEEEEEEEEvNT_6ParamsE)
        .other          _ZN7cutlass13device_kernelIN5flash11enable_sm90INS1_16FlashAttnFwdSm90INS1_25CollectiveMainloopFwdSm90ILi2EN4cute5tupleIJNS5_1CILi1EEES8_S8_EEENS6_IJNS7_ILi128EEENS7_ILi96EEENS7_ILi192EEEEEELi192ENS_6half_tEfNS_4arch4Sm90ELb0ELb0ELb0ELb1ELb1ELb1ELb0ELb1ELb1ELb1ELb1ELb0EEENS1_21CollectiveEpilogueFwdINS6_IJSA_SC_SB_EEES9_SE_SG_Li256ELb1ELb1ELb1ELb0EEENS1_36VarlenDynamicPersistentTileSchedulerILi128ELi96ELi256ELi128ELb1ELb1ELb1ELb0ELb1ELb1EEEEEEEEEvNT_6ParamsE,@"STO_CUDA_ENTRY STV_DEFAULT"
_ZN7cutlass13device_kernelIN5flash11enable_sm90INS1_16FlashAttnFwdSm90INS1_25CollectiveMainloopFwdSm90ILi2EN4cute5tupleIJNS5_1CILi1EEES8_S8_EEENS6_IJNS7_ILi128EEENS7_ILi96EEENS7_ILi192EEEEEELi192ENS_6half_tEfNS_4arch4Sm90ELb0ELb0ELb0ELb1ELb1ELb1ELb0ELb1ELb1ELb1ELb1ELb0EEENS1_21CollectiveEpilogueFwdINS6_IJSA_SC_SB_EEES9_SE_SG_Li256ELb1ELb1ELb1ELb0EEENS1_36VarlenDynamicPersistentTileSchedulerILi128ELi96ELi256ELi128ELb1ELb1ELb1ELb0ELb1ELb1EEEEEEEEEvNT_6ParamsE:
[----:B------:R-:W-:Y:S01]  /*0000*/  LDC R1, c[0x0][0x37c] ;  /* 0x0000df00ff017b82 */ /* 0x000fe20000000800 */
[----:B------:R-:W-:Y:S05]  /*0010*/  EXIT ;  /* 0x000000000000794d */ /* 0x000fea0003800000 */
.L_x_2:
        /* <DEDUP_REMOVED lines=14> */
.L_x_11:


//--------------------- .text._ZN7cutlass13device_kernelIN5flash11enable_sm90INS1_16FlashAttnFwdSm90INS1_25CollectiveMainloopFwdSm90ILi2EN4cute5tupleIJNS5_1CILi1EEES8_S8_EEENS6_IJNS7_ILi128EEENS7_ILi96EEENS7_ILi192EEEEEELi192ENS_6half_tEfNS_4arch4Sm90ELb0ELb1ELb0ELb0ELb1ELb0ELb0ELb1ELb1ELb1ELb1ELb0EEENS1_21CollectiveEpilogueFwdINS6_IJSA_SC_SB_EEES9_SE_SG_Li256ELb0ELb1ELb1ELb0EEENS1_19SingleTileSchedulerILb0ELb1ELb1ELi128EEEEEEEEEvNT_6ParamsE --------------------------
	.section	.text._ZN7cutlass13device_kernelIN5flash11enable_sm90INS1_16FlashAttnFwdSm90INS1_25CollectiveMainloopFwdSm90ILi2EN4cute5tupleIJNS5_1CILi1EEES8_S8_EEENS6_IJNS7_ILi128EEENS7_ILi96EEENS7_ILi192EEEEEELi192ENS_6half_tEfNS_4arch4Sm90ELb0ELb1ELb0ELb0ELb1ELb0ELb0ELb1ELb1ELb1ELb1ELb0EEENS1_21CollectiveEpilogueFwdINS6_IJSA_SC_SB_EEES9_SE_SG_Li256ELb0ELb1ELb1ELb0EEENS1_19SingleTileSchedulerILb0ELb1ELb1ELi128EEEEEEEEEvNT_6ParamsE,"ax",@progbits
	.align	128
.text._ZN7cutlass13device_kernelIN5flash11enable_sm90INS1_16FlashAttnFwdSm90INS1_25CollectiveMainloopFwdSm90ILi2EN4cute5tupleIJNS5_1CILi1EEES8_S8_EEENS6_IJNS7_ILi128EEENS7_ILi96EEENS7_ILi192EEEEEELi192ENS_6half_tEfNS_4arch4Sm90ELb0ELb1ELb0ELb0ELb1ELb0ELb0ELb1ELb1ELb1ELb1ELb0EEENS1_21CollectiveEpilogueFwdINS6_IJSA_SC_SB_EEES9_SE_SG_Li256ELb0ELb1ELb1ELb0EEENS1_19SingleTileSchedulerILb0ELb1ELb1ELi128EEEEEEEEEvNT_6ParamsE:
        .type           _ZN7cutlass13device_kernelIN5flash11enable_sm90INS1_16FlashAttnFwdSm90INS1_25CollectiveMainloopFwdSm90ILi2EN4cute5tupleIJNS5_1CILi1EEES8_S8_EEENS6_IJNS7_ILi128EEENS7_ILi96EEENS7_ILi192EEEEEELi192ENS_6half_tEfNS_4arch4Sm90ELb0ELb1ELb0ELb0ELb1ELb0ELb0ELb1ELb1ELb1ELb1ELb0EEENS1_21CollectiveEpilogueFwdINS6_IJSA_SC_SB_EEES9_SE_SG_Li256ELb0ELb1ELb1ELb0EEENS1_19SingleTileSchedulerILb0ELb1ELb1ELi128EEEEEEEEEvNT_6ParamsE,@function
        .size           _ZN7cutlass13device_kernelIN5flash11enable_sm90INS1_16FlashAttnFwdSm90INS1_25CollectiveMainloopFwdSm90ILi2EN4cute5tupleIJNS5_1CILi1EEES8_S8_EEENS6_IJNS7_ILi128EEENS7_ILi96EEENS7_ILi192EEEEEELi192ENS_6half_tEfNS_4arch4Sm90ELb0ELb1ELb0ELb0ELb1ELb0ELb0ELb1ELb1ELb1ELb1ELb0EEENS1_21CollectiveEpilogueFwdINS6_IJSA_SC_SB_EEES9_SE_SG_Li256ELb0ELb1ELb1ELb0EEENS1_19SingleTileSchedulerILb0ELb1ELb1ELi128EEEEEEEEEvNT_6ParamsE,(.L_x_12 - _ZN7cutlass13device_kernelIN5flash11enable_sm90INS1_16FlashAttnFwdSm90INS1_25CollectiveMainloopFwdSm90ILi2EN4cute5tupleIJNS5_1CILi1EEES8_S8_EEENS6_IJNS7_ILi128EEENS7_ILi96EEENS7_ILi192EEEEEELi192ENS_6half_tEfNS_4arch4Sm90ELb0ELb1ELb0ELb0ELb1ELb0ELb0ELb1ELb1ELb1ELb1ELb0EEENS1_21CollectiveEpilogueFwdINS6_IJSA_SC_SB_EEES9_SE_SG_Li256ELb0ELb1ELb1ELb0EEENS1_19SingleTileSchedulerILb0ELb1ELb1ELi128EEEEEEEEEvNT_6ParamsE)
        .other          _ZN7cutlass13device_kernelIN5flash11enable_sm90INS1_16FlashAttnFwdSm90INS1_25CollectiveMainloopFwdSm90ILi2EN4cute5tupleIJNS5_1CILi1EEES8_S8_EEENS6_IJNS7_ILi128EEENS7_ILi96EEENS7_ILi192EEEEEELi192ENS_6half_tEfNS_4arch4Sm90ELb0ELb1ELb0ELb0ELb1ELb0ELb0ELb1ELb1ELb1ELb1ELb0EEENS1_21CollectiveEpilogueFwdINS6_IJSA_SC_SB_EEES9_SE_SG_Li256ELb0ELb1ELb1ELb0EEENS1_19SingleTileSchedulerILb0ELb1ELb1ELi128EEEEEEEEEvNT_6ParamsE,@"STO_CUDA_ENTRY STV_DEFAULT"
_ZN7cutlass13device_kernelIN5flash11enable_sm90INS1_16FlashAttnFwdSm90INS1_25CollectiveMainloopFwdSm90ILi2EN4cute5tupleIJNS5_1CILi1EEES8_S8_EEENS6_IJNS7_ILi128EEENS7_ILi96EEENS7_ILi192EEEEEELi192ENS_6half_tEfNS_4arch4Sm90ELb0ELb1ELb0ELb0ELb1ELb0ELb0ELb1ELb1ELb1ELb1ELb0EEENS1_21CollectiveEpilogueFwdINS6_IJSA_SC_SB_EEES9_SE_SG_Li256ELb0ELb1ELb1ELb0EEENS1_19SingleTileSchedulerILb0ELb1ELb1ELi128EEEEEEEEEvNT_6ParamsE:
[----:B------:R-:W-:Y:S01]  /*0000*/  LDC R1, c[0x0][0x37c] ;  /* 0x0000df00ff017b82 */ /* 0x000fe20000000800 */
[----:B------:R-:W-:Y:S05]  /*0010*/  EXIT ;  /* 0x000000000000794d */ /* 0x000fea0003800000 */
.L_x_3:
        /* <DEDUP_REMOVED lines=14> */
.L_x_12:


//--------------------- .text._ZN7cutlass13device_kernelIN5flash11enable_sm90INS1_16FlashAttnFwdSm90INS1_25CollectiveMainloopFwdSm90ILi2EN4cute5tupleIJNS5_1CILi1EEES8_S8_EEENS6_IJNS7_ILi128EEENS7_ILi96EEENS7_ILi192EEEEEELi192ENS_6half_tEfNS_4arch4Sm90ELb0ELb1ELb0ELb1ELb1ELb0ELb0ELb1ELb1ELb1ELb1ELb0EEENS1_21CollectiveEpilogueFwdINS6_IJSA_SC_SB_EEES9_SE_SG_Li256ELb1ELb1ELb1ELb0EEENS1_36VarlenDynamicPersistentTileSchedulerILi128ELi96ELi256ELi128ELb1ELb1ELb1ELb1ELb0ELb1EEEEEEEEEvNT_6ParamsE --------------------------
	.section	.text._ZN7cutlass13device_kernelIN5flash11enable_sm90INS1_16FlashAttnFwdSm90INS1_25CollectiveMainloopFwdSm90ILi2EN4cute5tupleIJNS5_1CILi1EEES8_S8_EEENS6_IJNS7_ILi128EEENS7_ILi96EEENS7_ILi192EEEEEELi192ENS_6half_tEfNS_4arch4Sm90ELb0ELb1ELb0ELb1ELb1ELb0ELb0ELb1ELb1ELb1ELb1ELb0EEENS1_21CollectiveEpilogueFwdINS6_IJSA_SC_SB_EEES9_SE_SG_Li256ELb1ELb1ELb1ELb0EEENS1_36VarlenDynamicPersistentTileSchedulerILi128ELi96ELi256ELi128ELb1ELb1ELb1ELb1ELb0ELb1EEEEEEEEEvNT_6ParamsE,"ax",@progbits
	.align	128
.text._ZN7cutlass13device_kernelIN5flash11enable_sm90INS1_16FlashAttnFwdSm90INS1_25CollectiveMainloopFwdSm90ILi2EN4cute5tupleIJNS5_1CILi1EEES8_S8_EEENS6_IJNS7_ILi128EEENS7_ILi96EEENS7_ILi192EEEEEELi192ENS_6half_tEfNS_4arch4Sm90ELb0ELb1ELb0ELb1ELb1ELb0ELb0ELb1ELb1ELb1ELb1ELb0EEENS1_21CollectiveEpilogueFwdINS6_IJSA_SC_SB_EEES9_SE_SG_Li256ELb1ELb1ELb1ELb0EEENS1_36VarlenDynamicPersistentTileSchedulerILi128ELi96ELi256ELi128ELb1ELb1ELb1ELb1ELb0ELb1EEEEEEEEEvNT_6ParamsE:
        .type           _ZN7cutlass13device_kernelIN5flash11enable_sm90INS1_16FlashAttnFwdSm90INS1_25CollectiveMainloopFwdSm90ILi2EN4cute5tupleIJNS5_1CILi1EEES8_S8_EEENS6_IJNS7_ILi128EEENS7_ILi96EEENS7_ILi192EEEEEELi192ENS_6half_tEfNS_4arch4Sm90ELb0ELb1ELb0ELb1ELb1ELb0ELb0ELb1ELb1ELb1ELb1ELb0EEENS1_21CollectiveEpilogueFwdINS6_IJSA_SC_SB_EEES9_SE_SG_Li256ELb1ELb1ELb1ELb0EEENS1_36VarlenDynamicPersistentTileSchedulerILi128ELi96ELi256ELi128ELb1ELb1ELb1ELb1ELb0ELb1EEEEEEEEEvNT_6ParamsE,@function
        .size           _ZN7cutlass13device_kernelIN5flash11enable_sm90INS1_16FlashAttnFwdSm90INS1_25CollectiveMainloopFwdSm90ILi2EN4cute5tupleIJNS5_1CILi1EEES8_S8_EEENS6_IJNS7_ILi128EEENS7_ILi96EEENS7_ILi192EEEEEELi192ENS_6half_tEfNS_4arch4Sm90ELb0ELb1ELb0ELb1ELb1ELb0ELb0ELb1ELb1ELb1ELb1ELb0EEENS1_21CollectiveEpilogueFwdINS6_IJSA_SC_SB_EEES9_SE_SG_Li256ELb1ELb1ELb1ELb0EEENS1_36VarlenDynamicPersistentTileSchedulerILi128ELi96ELi256ELi128ELb1ELb1ELb1ELb1ELb0ELb1EEEEEEEEEvNT_6ParamsE,(.L_x_13 - _ZN7cutlass13device_kernelIN5flash11enable_sm90INS1_16FlashAttnFwdSm90INS1_25CollectiveMainloopFwdSm90ILi2EN4cute5tupleIJNS5_1CILi1EEES8_S8_EEENS6_IJNS7_ILi128EEENS7_ILi96EEENS7_ILi192EEEEEELi192ENS_6half_tEfNS_4arch4Sm90ELb0ELb1ELb0ELb1ELb1ELb0ELb0ELb1ELb1ELb1ELb1ELb0EEENS1_21CollectiveEpilogueFwdINS6_IJSA_SC_SB_EEES9_SE_SG_Li256ELb1ELb1ELb1ELb0EEENS1_36VarlenDynamicPersistentTileSchedulerILi128ELi96ELi256ELi128ELb1ELb1ELb1ELb1ELb0ELb1EEEEEEEEEvNT_6ParamsE)
        .other          _ZN7cutlass13device_kernelIN5flash11enable_sm90INS1_16FlashAttnFwdSm90INS1_25CollectiveMainloopFwdSm90ILi2EN4cute5tupleIJNS5_1CILi1EEES8_S8_EEENS6_IJNS7_ILi128EEENS7_ILi96EEENS7_ILi192EEEEEELi192ENS_6half_tEfNS_4arch4Sm90ELb0ELb1ELb0ELb1ELb1ELb0ELb0ELb1ELb1ELb1ELb1ELb0EEENS1_21CollectiveEpilogueFwdINS6_IJSA_SC_SB_EEES9_SE_SG_Li256ELb1ELb1ELb1ELb0EEENS1_36VarlenDynamicPersistentTileSchedulerILi128ELi96ELi256ELi128ELb1ELb1ELb1ELb1ELb0ELb1EEEEEEEEEvNT_6ParamsE,@"STO_CUDA_ENTRY STV_DEFAULT"
_ZN7cutlass13device_kernelIN5flash11enable_sm90INS1_16FlashAttnFwdSm90INS1_25CollectiveMainloopFwdSm90ILi2EN4cute5tupleIJNS5_1CILi1EEES8_S8_EEENS6_IJNS7_ILi128EEENS7_ILi96EEENS7_ILi192EEEEEELi192ENS_6half_tEfNS_4arch4Sm90ELb0ELb1ELb0ELb1ELb1ELb0ELb0ELb1ELb1ELb1ELb1ELb0EEENS1_21CollectiveEpilogueFwdINS6_IJSA_SC_SB_EEES9_SE_SG_Li256ELb1ELb1ELb1ELb0EEENS1_36VarlenDynamicPersistentTileSchedulerILi128ELi96ELi256ELi128ELb1ELb1ELb1ELb1ELb0ELb1EEEEEEEEEvNT_6ParamsE:
[----:B------:R-:W-:Y:S01]  /*0000*/  LDC R1, c[0x0][0x37c] ;  /* 0x0000df00ff017b82 */ /* 0x000fe20000000800 */
[----:B------:R-:W-:Y:S05]  /*0010*/  EXIT ;  /* 0x000000000000794d */ /* 0x000fea0003800000 */
.L_x_4:
        /* <DEDUP_REMOVED lines=14> */
.L_x_13:


//--------------------- .text._ZN7cutlass13device_kernelIN5flash11enable_sm90INS1_16FlashAttnFwdSm90INS1_25CollectiveMainloopFwdSm90ILi2EN4cute5tupleIJNS5_1CILi1EEES8_S8_EEENS6_IJNS7_ILi128EEENS7_ILi96EEENS7_ILi192EEEEEELi192ENS_6half_tEfNS_4arch4Sm90ELb0ELb1ELb0ELb1ELb1ELb1ELb0ELb1ELb1ELb1ELb1ELb0EEENS1_21CollectiveEpilogueFwdINS6_IJSA_SC_SB_EEES9_SE_SG_Li256ELb1ELb1ELb1ELb0EEENS1_36VarlenDynamicPersistentTileSchedulerILi128ELi96ELi256ELi128ELb1ELb1ELb1ELb1ELb0ELb1EEEEEEEEEvNT_6ParamsE --------------------------
	.section	.text._ZN7cutlass13device_kernelIN5flash11enable_sm90INS1_16FlashAttnFwdSm90INS1_25CollectiveMainloopFwdSm90ILi2EN4cute5tupleIJNS5_1CILi1EEES8_S8_EEENS6_IJNS7_ILi128EEENS7_ILi96EEENS7_ILi192EEEEEELi192ENS_6half_tEfNS_4arch4Sm90ELb0ELb1ELb0ELb1ELb1ELb1ELb0ELb1ELb1ELb1ELb1ELb0EEENS1_21CollectiveEpilogueFwdINS6_IJSA_SC_SB_EEES9_SE_SG_Li256ELb1ELb1ELb1ELb0EEENS1_36VarlenDynamicPersistentTileSchedulerILi128ELi96ELi256ELi128ELb1ELb1ELb1ELb1ELb0ELb1EEEEEEEEEvNT_6ParamsE,"ax",@progbits
	.align	128
.text._ZN7cutlass13device_kernelIN5flash11enable_sm90INS1_16FlashAttnFwdSm90INS1_25CollectiveMainloopFwdSm90ILi2EN4cute5tupleIJNS5_1CILi1EEES8_S8_EEENS6_IJNS7_ILi128EEENS7_ILi96EEENS7_ILi192EEEEEELi192ENS_6half_tEfNS_4arch4Sm90ELb0ELb1ELb0ELb1ELb1ELb1ELb0ELb1ELb1ELb1ELb1ELb0EEENS1_21CollectiveEpilogueFwdINS6_IJSA_SC_SB_EEES9_SE_SG_Li256ELb1ELb1ELb1ELb0EEENS1_36VarlenDynamicPersistentTileSchedulerILi128ELi96ELi256ELi128ELb1ELb1ELb1ELb1ELb0ELb1EEEEEEEEEvNT_6ParamsE:
        .type           _ZN7cutlass13device_kernelIN5flash11enable_sm90INS1_16FlashAttnFwdSm90INS1_25CollectiveMainloopFwdSm90ILi2EN4cute5tupleIJNS5_1CILi1EEES8_S8_EEENS6_IJNS7_ILi128EEENS7_ILi96EEENS7_ILi192EEEEEELi192ENS_6half_tEfNS_4arch4Sm90ELb0ELb1ELb0ELb1ELb1ELb1ELb0ELb1ELb1ELb1ELb1ELb0EEENS1_21CollectiveEpilogueFwdINS6_IJSA_SC_SB_EEES9_SE_SG_Li256ELb1ELb1ELb1ELb0EEENS1_36VarlenDynamicPersistentTileSchedulerILi128ELi96ELi256ELi128ELb1ELb1ELb1ELb1ELb0ELb1EEEEEEEEEvNT_6ParamsE,@function
        .size           _ZN7cutlass13device_kernelIN5flash11enable_sm90INS1_16FlashAttnFwdSm90INS1_25CollectiveMainloopFwdSm90ILi2EN4cute5tupleIJNS5_1CILi1EEES8_S8_EEENS6_IJNS7_ILi128EEENS7_ILi96EEENS7_ILi192EEEEEELi192ENS_6half_tEfNS_4arch4Sm90ELb0ELb1ELb0ELb1ELb1ELb1ELb0ELb1ELb1ELb1ELb1ELb0EEENS1_21CollectiveEpilogueFwdINS6_IJSA_SC_SB_EEES9_SE_SG_Li256ELb1ELb1ELb1ELb0EEENS1_36VarlenDynamicPersistentTileSchedulerILi128ELi96ELi256ELi128ELb1ELb1ELb1ELb1ELb0ELb1EEEEEEEEEvNT_6ParamsE,(.L_x_14 - _ZN7cutlass13device_kernelIN5flash11enable_sm90INS1_16FlashAttnFwdSm90INS1_25CollectiveMainloopFwdSm90ILi2EN4cute5tupleIJNS5_1CILi1EEES8_S8_EEENS6_IJNS7_ILi128EEENS7_ILi96EEENS7_ILi192EEEEEELi192ENS_6half_tEfNS_4arch4Sm90ELb0ELb1ELb0ELb1ELb1ELb1ELb0ELb1ELb1ELb1ELb1ELb0EEENS1_21CollectiveEpilogueFwdINS6_IJSA_SC_SB_EEES9_SE_SG_Li256ELb1ELb1ELb1ELb0EEENS1_36VarlenDynamicPersistentTileSchedulerILi128ELi96ELi256ELi128ELb1ELb1ELb1ELb1ELb0ELb1EEEEEEEEEvNT_6ParamsE)
        .other          _ZN7cutlass13device_kernelIN5flash11enable_sm90INS1_16FlashAttnFwdSm90INS1_25CollectiveMainloopFwdSm90ILi2EN4cute5tupleIJNS5_1CILi1EEES8_S8_EEENS6_IJNS7_ILi128EEENS7_ILi96EEENS7_ILi192EEEEEELi192ENS_6half_tEfNS_4arch4Sm90ELb0ELb1ELb0ELb1ELb1ELb1ELb0ELb1ELb1ELb1ELb1ELb0EEENS1_21CollectiveEpilogueFwdINS6_IJSA_SC_SB_EEES9_SE_SG_Li256ELb1ELb1ELb1ELb0EEENS1_36VarlenDynamicPersistentTileSchedulerILi128ELi96ELi256ELi128ELb1ELb1ELb1ELb1ELb0ELb1EEEEEEEEEvNT_6ParamsE,@"STO_CUDA_ENTRY STV_DEFAULT"
_ZN7cutlass13device_kernelIN5flash11enable_sm90INS1_16FlashAttnFwdSm90INS1_25CollectiveMainloopFwdSm90ILi2EN4cute5tupleIJNS5_1CILi1EEES8_S8_EEENS6_IJNS7_ILi128EEENS7_ILi96EEENS7_ILi192EEEEEELi192ENS_6half_tEfNS_4arch4Sm90ELb0ELb1ELb0ELb1ELb1ELb1ELb0ELb1ELb1ELb1ELb1ELb0EEENS1_21CollectiveEpilogueFwdINS6_IJSA_SC_SB_EEES9_SE_SG_Li256ELb1ELb1ELb1ELb0EEENS1_36VarlenDynamicPersistentTileSchedulerILi128ELi96ELi256ELi128ELb1ELb1ELb1ELb1ELb0ELb1EEEEEEEEEvNT_6ParamsE:
[----:B------:R-:W-:Y:S01]  /*0000*/  LDC R1, c[0x0][0x37c] ;  /* 0x0000df00ff017b82 */ /* 0x000fe20000000800 */
[----:B------:R-:W-:Y:S05]  /*0010*/  EXIT ;  /* 0x000000000000794d */ /* 0x000fea0003800000 */
.L_x_5:
        /* <DEDUP_REMOVED lines=14> */
.L_x_14:


//--------------------- .text._ZN7cutlass13device_kernelIN5flash11enable_sm90INS1_16FlashAttnFwdSm90INS1_25CollectiveMainloopFwdSm90ILi2EN4cute5tupleIJNS5_1CILi1EEES8_S8_EEENS6_IJNS7_ILi128EEENS7_ILi96EEENS7_ILi192EEEEEELi192ENS_6half_tEfNS_4arch4Sm90ELb1ELb0ELb0ELb0ELb1ELb0ELb0ELb1ELb1ELb1ELb1ELb0EEENS1_21CollectiveEpilogueFwdINS6_IJSA_SC_SB_EEES9_SE_SG_Li256ELb0ELb1ELb1ELb0EEENS1_19SingleTileSchedulerILb0ELb1ELb1ELi128EEEEEEEEEvNT_6ParamsE --------------------------
	.section	.text._ZN7cutlass13device_kernelIN5flash11enable_sm90INS1_16FlashAttnFwdSm90INS1_25CollectiveMainloopFwdSm90ILi2EN4cute5tupleIJNS5_1CILi1EEES8_S8_EEENS6_IJNS7_ILi128EEENS7_ILi96EEENS7_ILi192EEEEEELi192ENS_6half_tEfNS_4arch4Sm90ELb1ELb0ELb0ELb0ELb1ELb0ELb0ELb1ELb1ELb1ELb1ELb0EEENS1_21CollectiveEpilogueFwdINS6_IJSA_SC_SB_EEES9_SE_SG_Li256ELb0ELb1ELb1ELb0EEENS1_19SingleTileSchedulerILb0ELb1ELb1ELi128EEEEEEEEEvNT_6ParamsE,"ax",@progbits
	.align	128
.text._ZN7cutlass13device_kernelIN5flash11enable_sm90INS1_16FlashAttnFwdSm90INS1_25CollectiveMainloopFwdSm90ILi2EN4cute5tupleIJNS5_1CILi1EEES8_S8_EEENS6_IJNS7_ILi128EEENS7_ILi96EEENS7_ILi192EEEEEELi192ENS_6half_tEfNS_4arch4Sm90ELb1ELb0ELb0ELb0ELb1ELb0ELb0ELb1ELb1ELb1ELb1ELb0EEENS1_21CollectiveEpilogueFwdINS6_IJSA_SC_SB_EEES9_SE_SG_Li256ELb0ELb1ELb1ELb0EEENS1_19SingleTileSchedulerILb0ELb1ELb1ELi128EEEEEEEEEvNT_6ParamsE:
        .type           _ZN7cutlass13device_kernelIN5flash11enable_sm90INS1_16FlashAttnFwdSm90INS1_25CollectiveMainloopFwdSm90ILi2EN4cute5tupleIJNS5_1CILi1EEES8_S8_EEENS6_IJNS7_ILi128EEENS7_ILi96EEENS7_ILi192EEEEEELi192ENS_6half_tEfNS_4arch4Sm90ELb1ELb0ELb0ELb0ELb1ELb0ELb0ELb1ELb1ELb1ELb1ELb0EEENS1_21CollectiveEpilogueFwdINS6_IJSA_SC_SB_EEES9_SE_SG_Li256ELb0ELb1ELb1ELb0EEENS1_19SingleTileSchedulerILb0ELb1ELb1ELi128EEEEEEEEEvNT_6ParamsE,@function
        .size           _ZN7cutlass13device_kernelIN5flash11enable_sm90INS1_16FlashAttnFwdSm90INS1_25CollectiveMainloopFwdSm90ILi2EN4cute5tupleIJNS5_1CILi1EEES8_S8_EEENS6_IJNS7_ILi128EEENS7_ILi96EEENS7_ILi192EEEEEELi192ENS_6half_tEfNS_4arch4Sm90ELb1ELb0ELb0ELb0ELb1ELb0ELb0ELb1ELb1ELb1ELb1ELb0EEENS1_21CollectiveEpilogueFwdINS6_IJSA_SC_SB_EEES9_SE_SG_Li256ELb0ELb1ELb1ELb0EEENS1_19SingleTileSchedulerILb0ELb1ELb1ELi128EEEEEEEEEvNT_6ParamsE,(.L_x_15 - _ZN7cutlass13device_kernelIN5flash11enable_sm90INS1_16FlashAttnFwdSm90INS1_25CollectiveMainloopFwdSm90ILi2EN4cute5tupleIJNS5_1CILi1EEES8_S8_EEENS6_IJNS7_ILi128EEENS7_ILi96EEENS7_ILi192EEEEEELi192ENS_6half_tEfNS_4arch4Sm90ELb1ELb0ELb0ELb0ELb1ELb0ELb0ELb1ELb1ELb1ELb1ELb0EEENS1_21CollectiveEpilogueFwdINS6_IJSA_SC_SB_EEES9_SE_SG_Li256ELb0ELb1ELb1ELb0EEENS1_19SingleTileSchedulerILb0ELb1ELb1ELi128EEEEEEEEEvNT_6ParamsE)
        .other          _ZN7cutlass13device_kernelIN5flash11enable_sm90INS1_16FlashAttnFwdSm90INS1_25CollectiveMainloopFwdSm90ILi2EN4cute5tupleIJNS5_1CILi1EEES8_S8_EEENS6_IJNS7_ILi128EEENS7_ILi96EEENS7_ILi192EEEEEELi192ENS_6half_tEfNS_4arch4Sm90ELb1ELb0ELb0ELb0ELb1ELb0ELb0ELb1ELb1ELb1ELb1ELb0EEENS1_21CollectiveEpilogueFwdINS6_IJSA_SC_SB_EEES9_SE_SG_Li256ELb0ELb1ELb1ELb0EEENS1_19SingleTileSchedulerILb0ELb1ELb1ELi128EEEEEEEEEvNT_6ParamsE,@"STO_CUDA_ENTRY STV_DEFAULT"
_ZN7cutlass13device_kernelIN5flash11enable_sm90INS1_16FlashAttnFwdSm90INS1_25CollectiveMainloopFwdSm90ILi2EN4cute5tupleIJNS5_1CILi1EEES8_S8_EEENS6_IJNS7_ILi128EEENS7_ILi96EEENS7_ILi192EEEEEELi192ENS_6half_tEfNS_4arch4Sm90ELb1ELb0ELb0ELb0ELb1ELb0ELb0ELb1ELb1ELb1ELb1ELb0EEENS1_21CollectiveEpilogueFwdINS6_IJSA_SC_SB_EEES9_SE_SG_Li256ELb0ELb1ELb1ELb0EEENS1_19SingleTileSchedulerILb0ELb1ELb1ELi128EEEEEEEEEvNT_6ParamsE:
[----:B------:R-:W-:Y:S01]  /*0000*/  LDC R1, c[0x0][0x37c] ;  /* 0x0000df00ff017b82 */ /* 0x000fe20000000800 */
[----:B------:R-:W-:Y:S05]  /*0010*/  EXIT ;  /* 0x000000000000794d */ /* 0x000fea0003800000 */
.L_x_6:
        /* <DEDUP_REMOVED lines=14> */
.L_x_15:


//--------------------- .text._ZN7cutlass13device_kernelIN5flash11enable_sm90INS1_16FlashAttnFwdSm90INS1_25CollectiveMainloopFwdSm90ILi2EN4cute5tupleIJNS5_1CILi1EEES8_S8_EEENS6_IJNS7_ILi128EEENS7_ILi96EEENS7_ILi192EEEEEELi192ENS_6half_tEfNS_4arch4Sm90ELb1ELb0ELb0ELb1ELb1ELb0ELb0ELb1ELb1ELb1ELb1ELb0EEENS1_21CollectiveEpilogueFwdINS6_IJSA_SC_SB_EEES9_SE_SG_Li256ELb1ELb1ELb1ELb0EEENS1_36VarlenDynamicPersistentTileSchedulerILi128ELi96ELi256ELi128ELb1ELb1ELb1ELb1ELb1ELb1EEEEEEEEEvNT_6ParamsE --------------------------
	.section	.text._ZN7cutlass13device_kernelIN5flash11enable_sm90INS1_16FlashAttnFwdSm90INS1_25CollectiveMainloopFwdSm90ILi2EN4cute5tupleIJNS5_1CILi1EEES8_S8_EEENS6_IJNS7_ILi128EEENS7_ILi96EEENS7_ILi192EEEEEELi192ENS_6half_tEfNS_4arch4Sm90ELb1ELb0ELb0ELb1ELb1ELb0ELb0ELb1ELb1ELb1ELb1ELb0EEENS1_21CollectiveEpilogueFwdINS6_IJSA_SC_SB_EEES9_SE_SG_Li256ELb1ELb1ELb1ELb0EEENS1_36VarlenDynamicPersistentTileSchedulerILi128ELi96ELi256ELi128ELb1ELb1ELb1ELb1ELb1ELb1EEEEEEEEEvNT_6ParamsE,"ax",@progbits
	.align	128
.text._ZN7cutlass13device_kernelIN5flash11enable_sm90INS1_16FlashAttnFwdSm90INS1_25CollectiveMainloopFwdSm90ILi2EN4cute5tupleIJNS5_1CILi1EEES8_S8_EEENS6_IJNS7_ILi128EEENS7_ILi96EEENS7_ILi192EEEEEELi192ENS_6half_tEfNS_4arch4Sm90ELb1ELb0ELb0ELb1ELb1ELb0ELb0ELb1ELb1ELb1ELb1ELb0EEENS1_21CollectiveEpilogueFwdINS6_IJSA_SC_SB_EEES9_SE_SG_Li256ELb1ELb1ELb1ELb0EEENS1_36VarlenDynamicPersistentTileSchedulerILi128ELi96ELi256ELi128ELb1ELb1ELb1ELb1ELb1ELb1EEEEEEEEEvNT_6ParamsE:
        .type           _ZN7cutlass13device_kernelIN5flash11enable_sm90INS1_16FlashAttnFwdSm90INS1_25CollectiveMainloopFwdSm90ILi2EN4cute5tupleIJNS5_1CILi1EEES8_S8_EEENS6_IJNS7_ILi128EEENS7_ILi96EEENS7_ILi192EEEEEELi192ENS_6half_tEfNS_4arch4Sm90ELb1ELb0ELb0ELb1ELb1ELb0ELb0ELb1ELb1ELb1ELb1ELb0EEENS1_21CollectiveEpilogueFwdINS6_IJSA_SC_SB_EEES9_SE_SG_Li256ELb1ELb1ELb1ELb0EEENS1_36VarlenDynamicPersistentTileSchedulerILi128ELi96ELi256ELi128ELb1ELb1ELb1ELb1ELb1ELb1EEEEEEEEEvNT_6ParamsE,@function
        .size           _ZN7cutlass13device_kernelIN5flash11enable_sm90INS1_16FlashAttnFwdSm90INS1_25CollectiveMainloopFwdSm90ILi2EN4cute5tupleIJNS5_1CILi1EEES8_S8_EEENS6_IJNS7_ILi128EEENS7_ILi96EEENS7_ILi192EEEEEELi192ENS_6half_tEfNS_4arch4Sm90ELb1ELb0ELb0ELb1ELb1ELb0ELb0ELb1ELb1ELb1ELb1ELb0EEENS1_21CollectiveEpilogueFwdINS6_IJSA_SC_SB_EEES9_SE_SG_Li256ELb1ELb1ELb1ELb0EEENS1_36VarlenDynamicPersistentTileSchedulerILi128ELi96ELi256ELi128ELb1ELb1ELb1ELb1ELb1ELb1EEEEEEEEEvNT_6ParamsE,(.L_x_16 - _ZN7cutlass13device_kernelIN5flash11enable_sm90INS1_16FlashAttnFwdSm90INS1_25CollectiveMainloopFwdSm90ILi2EN4cute5tupleIJNS5_1CILi1EEES8_S8_EEENS6_IJNS7_ILi128EEENS7_ILi96EEENS7_ILi192EEEEEELi192ENS_6half_tEfNS_4arch4Sm90ELb1ELb0ELb0ELb1ELb1ELb0ELb0ELb1ELb1ELb1ELb1ELb0EEENS1_21CollectiveEpilogueFwdINS6_IJSA_SC_SB_EEES9_SE_SG_Li256ELb1ELb1ELb1ELb0EEENS1_36VarlenDynamicPersistentTileSchedulerILi128ELi96ELi256ELi128ELb1ELb1ELb1ELb1ELb1ELb1EEEEEEEEEvNT_6ParamsE)
        .other          _ZN7cutlass13device_kernelIN5flash11enable_sm90INS1_16FlashAttnFwdSm90INS1_25CollectiveMainloopFwdSm90ILi2EN4cute5tupleIJNS5_1CILi1EEES8_S8_EEENS6_IJNS7_ILi128EEENS7_ILi96EEENS7_ILi192EEEEEELi192ENS_6half_tEfNS_4arch4Sm90ELb1ELb0ELb0ELb1ELb1ELb0ELb0ELb1ELb1ELb1ELb1ELb0EEENS1_21CollectiveEpilogueFwdINS6_IJSA_SC_SB_EEES9_SE_SG_Li256ELb1ELb1ELb1ELb0EEENS1_36VarlenDynamicPersistentTileSchedulerILi128ELi96ELi256ELi128ELb1ELb1ELb1ELb1ELb1ELb1EEEEEEEEEvNT_6ParamsE,@"STO_CUDA_ENTRY STV_DEFAULT"
_ZN7cutlass13device_kernelIN5flash11enable_sm90INS1_16FlashAttnFwdSm90INS1_25CollectiveMainloopFwdSm90ILi2EN4cute5tupleIJNS5_1CILi1EEES8_S8_EEENS6_IJNS7_ILi128EEENS7_ILi96EEENS7_ILi192EEEEEELi192ENS_6half_tEfNS_4arch4Sm90ELb1ELb0ELb0ELb1ELb1ELb0ELb0ELb1ELb1ELb1ELb1ELb0EEENS1_21CollectiveEpilogueFwdINS6_IJSA_SC_SB_EEES9_SE_SG_Li256ELb1ELb1ELb1ELb0EEENS1_36VarlenDynamicPersistentTileSchedulerILi128ELi96ELi256ELi128ELb1ELb1ELb1ELb1ELb1ELb1EEEEEEEEEvNT_6ParamsE:
[----:B------:R-:W-:Y:S01]  /*0000*/  LDC R1, c[0x0][0x37c] ;  /* 0x0000df00ff017b82 */ /* 0x000fe20000000800 */
[----:B------:R-:W-:Y:S05]  /*0010*/  EXIT ;  /* 0x000000000000794d */ /* 0x000fea0003800000 */
.L_x_7:
        /* <DEDUP_REMOVED lines=14> */
.L_x_16:


//--------------------- .text._ZN7cutlass13device_kernelIN5flash11enable_sm90INS1_16FlashAttnFwdSm90INS1_25CollectiveMainloopFwdSm90ILi2EN4cute5tupleIJNS5_1CILi1EEES8_S8_EEENS6_IJNS7_ILi128EEENS7_ILi96EEENS7_ILi192EEEEEELi192ENS_6half_tEfNS_4arch4Sm90ELb1ELb0ELb0ELb1ELb1ELb1ELb0ELb1ELb1ELb1ELb1ELb0EEENS1_21CollectiveEpilogueFwdINS6_IJSA_SC_SB_EEES9_SE_SG_Li256ELb1ELb1ELb1ELb0EEENS1_36VarlenDynamicPersistentTileSchedulerILi128ELi96ELi256ELi128ELb1ELb1ELb1ELb1ELb1ELb1EEEEEEEEEvNT_6ParamsE --------------------------
	.section	.text._ZN7cutlass13device_kernelIN5flash11enable_sm90INS1_16FlashAttnFwdSm90INS1_25CollectiveMainloopFwdSm90ILi2EN4cute5tupleIJNS5_1CILi1EEES8_S8_EEENS6_IJNS7_ILi128EEENS7_ILi96EEENS7_ILi192EEEEEELi192ENS_6half_tEfNS_4arch4Sm90ELb1ELb0ELb0ELb1ELb1ELb1ELb0ELb1ELb1ELb1ELb1ELb0EEENS1_21CollectiveEpilogueFwdINS6_IJSA_SC_SB_EEES9_SE_SG_Li256ELb1ELb1ELb1ELb0EEENS1_36VarlenDynamicPersistentTileSchedulerILi128ELi96ELi256ELi128ELb1ELb1ELb1ELb1ELb1ELb1EEEEEEEEEvNT_6ParamsE,"ax",@progbits
	.align	128
.text._ZN7cutlass13device_kernelIN5flash11enable_sm90INS1_16FlashAttnFwdSm90INS1_25CollectiveMainloopFwdSm90ILi2EN4cute5tupleIJNS5_1CILi1EEES8_S8_EEENS6_IJNS7_ILi128EEENS7_ILi96EEENS7_ILi192EEEEEELi192ENS_6half_tEfNS_4arch4Sm90ELb1ELb0ELb0ELb1ELb1ELb1ELb0ELb1ELb1ELb1ELb1ELb0EEENS1_21CollectiveEpilogueFwdINS6_IJSA_SC_SB_EEES9_SE_SG_Li256ELb1ELb1ELb1ELb0EEENS1_36VarlenDynamicPersistentTileSchedulerILi128ELi96ELi256ELi128ELb1ELb1ELb1ELb1ELb1ELb1EEEEEEEEEvNT_6ParamsE:
        .type           _ZN7cutlass13device_kernelIN5flash11enable_sm90INS1_16FlashAttnFwdSm90INS1_25CollectiveMainloopFwdSm90ILi2EN4cute5tupleIJNS5_1CILi1EEES8_S8_EEENS6_IJNS7_ILi128EEENS7_ILi96EEENS7_ILi192EEEEEELi192ENS_6half_tEfNS_4arch4Sm90ELb1ELb0ELb0ELb1ELb1ELb1ELb0ELb1ELb1ELb1ELb1ELb0EEENS1_21CollectiveEpilogueFwdINS6_IJSA_SC_SB_EEES9_SE_SG_Li256ELb1ELb1ELb1ELb0EEENS1_36VarlenDynamicPersistentTileSchedulerILi128ELi96ELi256ELi128ELb1ELb1ELb1ELb1ELb1ELb1EEEEEEEEEvNT_6ParamsE,@function
        .size           _ZN7cutlass13device_kernelIN5flash11enable_sm90INS1_16FlashAttnFwdSm90INS1_25CollectiveMainloopFwdSm90ILi2EN4cute5tupleIJNS5_1CILi1EEES8_S8_EEENS6_IJNS7_ILi128EEENS7_ILi96EEENS7_ILi192EEEEEELi192ENS_6half_tEfNS_4arch4Sm90ELb1ELb0ELb0ELb1ELb1ELb1ELb0ELb1ELb1ELb1ELb1ELb0EEENS1_21CollectiveEpilogueFwdINS6_IJSA_SC_SB_EEES9_SE_SG_Li256ELb1ELb1ELb1ELb0EEENS1_36VarlenDynamicPersistentTileSchedulerILi128ELi96ELi256ELi128ELb1ELb1ELb1ELb1ELb1ELb1EEEEEEEEEvNT_6ParamsE,(.L_x_17 - _ZN7cutlass13device_kernelIN5flash11enable_sm90INS1_16FlashAttnFwdSm90INS1_25CollectiveMainloopFwdSm90ILi2EN4cute5tupleIJNS5_1CILi1EEES8_S8_EEENS6_IJNS7_ILi128EEENS7_ILi96EEENS7_ILi192EEEEEELi192ENS_6half_tEfNS_4arch4Sm90ELb1ELb0ELb0ELb1ELb1ELb1ELb0ELb1ELb1ELb1ELb1ELb0EEENS1_21CollectiveEpilogueFwdINS6_IJSA_SC_SB_EEES9_SE_SG_Li256ELb1ELb1ELb1ELb0EEENS1_36VarlenDynamicPersistentTileSchedulerILi128ELi96ELi256ELi128ELb1ELb1ELb1ELb1ELb1ELb1EEEEEEEEEvNT_6ParamsE)
        .other          _ZN7cutlass13device_kernelIN5flash11enable_sm90INS1_16FlashAttnFwdSm90INS1_25CollectiveMainloopFwdSm90ILi2EN4cute5tupleIJNS5_1CILi1EEES8_S8_EEENS6_IJNS7_ILi128EEENS7_ILi96EEENS7_ILi192EEEEEELi192ENS_6half_tEfNS_4arch4Sm90ELb1ELb0ELb0ELb1ELb1ELb1ELb0ELb1ELb1ELb1ELb1ELb0EEENS1_21CollectiveEpilogueFwdINS6_IJSA_SC_SB_EEES9_SE_SG_Li256ELb1ELb1ELb1ELb0EEENS1_36VarlenDynamicPersistentTileSchedulerILi128ELi96ELi256ELi128ELb1ELb1ELb1ELb1ELb1ELb1EEEEEEEEEvNT_6ParamsE,@"STO_CUDA_ENTRY STV_DEFAULT"
_ZN7cutlass13device_kernelIN5flash11enable_sm90INS1_16FlashAttnFwdSm90INS1_25CollectiveMainloopFwdSm90ILi2EN4cute5tupleIJNS5_1CILi1EEES8_S8_EEENS6_IJNS7_ILi128EEENS7_ILi96EEENS7_ILi192EEEEEELi192ENS_6half_tEfNS_4arch4Sm90ELb1ELb0ELb0ELb1ELb1ELb1ELb0ELb1ELb1ELb1ELb1ELb0EEENS1_21CollectiveEpilogueFwdINS6_IJSA_SC_SB_EEES9_SE_SG_Li256ELb1ELb1ELb1ELb0EEENS1_36VarlenDynamicPersistentTileSchedulerILi128ELi96ELi256ELi128ELb1ELb1ELb1ELb1ELb1ELb1EEEEEEEEEvNT_6ParamsE:
[----:B------:R-:W-:Y:S01]  /*0000*/  LDC R1, c[0x0][0x37c] ;  /* 0x0000df00ff017b82 */ /* 0x000fe20000000800 */
[----:B------:R-:W-:Y:S05]  /*0010*/  EXIT ;  /* 0x000000000000794d */ /* 0x000fea0003800000 */
.L_x_8:
        /* <DEDUP_REMOVED lines=14> */
.L_x_17:


//--------------------- .nv.shared.reserved.0     --------------------------
	.section	.nv.shared.reserved.0,"aw",@nobits
	.weak		__nv_reservedSMEM_offset_0_alias
	.size		__nv_reservedSMEM_offset_0_alias, 0, 64
	.other		__nv_reservedSMEM_offset_0_alias,@"STO_CUDA_RESERVED_SHARED STV_DEFAULT"
__nv_reservedSMEM_offset_0_alias:
	.zero		0
	.zero		64


//--------------------- .nv.global                --------------------------
	.section	.nv.global,"aw",@nobits
.nv.global:
	.type		_ZN78_INTERNAL_c8d79735_42_flash_fwd_hdim192_fp16_paged_split_sm90_cu_49158569_35464cute1_E,@object
	.size		_ZN78_INTERNAL_c8d79735_42_flash_fwd_hdim192_fp16_paged_split_sm90_cu_49158569_35464cute1_E,(_ZN78_INTERNAL_c8d79735_42_flash_fwd_hdim192_fp16_paged_split_sm90_cu_49158569_35464cuda3std3__45__cpo6cbeginE - _ZN78_INTERNAL_c8d79735_42_flash_fwd_hdim192_fp16_paged_split_sm90_cu_49158569_35464cute1_E)
_ZN78_INTERNAL_c8d79735_42_flash_fwd_hdim192_fp16_paged_split_sm90_cu_49158569_35464cute1_E:
	.zero		1
	.type		_ZN78_INTERNAL_c8d79735_42_flash_fwd_hdim192_fp16_paged_split_sm90_cu_49158569_35464cuda3std3__45__cpo6cbeginE,@object
	.size		_ZN78_INTERNAL_c8d79735_42_flash_fwd_hdim192_fp16_paged_split_sm90_cu_49158569_35464cuda3std3__45__cpo6cbeginE,(_ZN78_INTERNAL_c8d79735_42_flash_fwd_hdim192_fp16_paged_split_sm90_cu_49158569_35464cuda3std3__48in_placeE - _ZN78_INTERNAL_c8d79735_42_flash_fwd_hdim192_fp16_paged_split_sm90_cu_49158569_35464cuda3std3__45__cpo6cbeginE)
_ZN78_INTERNAL_c8d79735_42_flash_fwd_hdim192_fp16_paged_split_sm90_cu_49158569_35464cuda3std3__45__cpo6cbeginE:
	.zero		1
	.type		_ZN78_INTERNAL_c8d79735_42_flash_fwd_hdim192_fp16_paged_split_sm90_cu_49158569_35464cuda3std3__48in_placeE,@object
	.size		_ZN78_INTERNAL_c8d79735_42_flash_fwd_hdim192_fp16_paged_split_sm90_cu_49158569_35464cuda3std3__48in_placeE,(_ZN78_INTERNAL_c8d79735_42_flash_fwd_hdim192_fp16_paged_split_sm90_cu_49158569_35464cuda3std6ranges3__45__cpo9iter_moveE - _ZN78_INTERNAL_c8d79735_42_flash_fwd_hdim192_fp16_paged_split_sm90_cu_49158569_35464cuda3std3__48in_placeE)
_ZN78_INTERNAL_c8d79735_42_flash_fwd_hdim192_fp16_paged_split_sm90_cu_49158569_35464cuda3std3__48in_placeE:
	.zero		1
	.type		_ZN78_INTERNAL_c8d79735_42_flash_fwd_hdim192_fp16_paged_split_sm90_cu_49158569_35464cuda3std6ranges3__45__cpo9iter_moveE,@object
	.size		_ZN78_INTERNAL_c8d79735_42_flash_fwd_hdim192_fp16_paged_split_sm90_cu_49158569_35464cuda3std6ranges3__45__cpo9iter_moveE,(_ZN78_INTERNAL_c8d79735_42_flash_fwd_hdim192_fp16_paged_split_sm90_cu_49158569_35464cuda3std3__45__cpo5beginE - _ZN78_INTERNAL_c8d79735_42_flash_fwd_hdim192_fp16_paged_split_sm90_cu_49158569_35464cuda3std6ranges3__45__cpo9iter_moveE)
_ZN78_INTERNAL_c8d79735_42_flash_fwd_hdim192_fp16_paged_split_sm90_cu_49158569_35464cuda3std6ranges3__45__cpo9iter_moveE:
	.zero		1
	.type		_ZN78_INTERNAL_c8d79735_42_flash_fwd_hdim192_fp16_paged_split_sm90_cu_49158569_35464cuda3std3__45__cpo5beginE,@object
	.size		_ZN78_INTERNAL_c8d79735_42_flash_fwd_hdim192_fp16_paged_split_sm90_cu_49158569_35464cuda3std3__45__cpo5beginE,(_ZN78_INTERNAL_c8d79735_42_flash_fwd_hdim192_fp16_paged_split_sm90_cu_49158569_35464cuda3std3__480_GLOBAL__N__c8d79735_42_flash_fwd_hdim192_fp16_paged_split_sm90_cu_49158569_35466ignoreE - _ZN78_INTERNAL_c8d79735_42_flash_fwd_hdim192_fp16_paged_split_sm90_cu_49158569_35464cuda3std3__45__cpo5beginE)
_ZN78_INTERNAL_c8d79735_42_flash_fwd_hdim192_fp16_paged_split_sm90_cu_49158569_35464cuda3std3__45__cpo5beginE:
	.zero		1
	.type		_ZN78_INTERNAL_c8d79735_42_flash_fwd_hdim192_fp16_paged_split_sm90_cu_49158569_35464cuda3std3__480_GLOBAL__N__c8d79735_42_flash_fwd_hdim192_fp16_paged_split_sm90_cu_49158569_35466ignoreE,@object
	.size		_ZN78_INTERNAL_c8d79735_42_flash_fwd_hdim192_fp16_paged_split_sm90_cu_49158569_35464cuda3std3__480_GLOBAL__N__c8d79735_42_flash_fwd_hdim192_fp16_paged_split_sm90_cu_49158569_35466ignoreE,(_ZN78_INTERNAL_c8d79735_42_flash_fwd_hdim192_fp16_paged_split_sm90_cu_49158569_35464cute7productE - _ZN78_INTERNAL_c8d79735_42_flash_fwd_hdim192_fp16_paged_split_sm90_cu_49158569_35464cuda3std3__480_GLOBAL__N__c8d79735_42_flash_fwd_hdim192_fp16_paged_split_sm90_cu_49158569_35466ignoreE)
_ZN78_INTERNAL_c8d79735_42_flash_fwd_hdim192_fp16_paged_split_sm90_cu_49158569_35464cuda3std3__480_GLOBAL__N__c8d79735_42_flash_fwd_hdim192_fp16_paged_split_sm90_cu_49158569_35466ignoreE:
	.zero		1
	.type		_ZN78_INTERNAL_c8d79735_42_flash_fwd_hdim192_fp16_paged_split_sm90_cu_49158569_35464cute7productE,@object
	.size		_ZN78_INTERNAL_c8d79735_42_flash_fwd_hdim192_fp16_paged_split_sm90_cu_49158569_35464cute7productE,(_ZN78_INTERNAL_c8d79735_42_flash_fwd_hdim192_fp16_paged_split_sm90_cu_49158569_35464cuda3std3__45__cpo3endE - _ZN78_INTERNAL_c8d79735_42_flash_fwd_hdim192_fp16_paged_split_sm90_cu_49158569_35464cute7productE)
_ZN78_INTERNAL_c8d79735_42_flash_fwd_hdim192_fp16_paged_split_sm90_cu_49158569_35464cute7productE:
	.zero		1
	.type		_ZN78_INTERNAL_c8d79735_42_flash_fwd_hdim192_fp16_paged_split_sm90_cu_49158569_35464cuda3std3__45__cpo3endE,@object
	.size		_ZN78_INTERNAL_c8d79735_42_flash_fwd_hdim192_fp16_paged_split_sm90_cu_49158569_35464cuda3std3__45__cpo3endE,(_ZN78_INTERNAL_c8d79735_42_flash_fwd_hdim192_fp16_paged_split_sm90_cu_49158569_35464cuda3std3__419piecewise_constructE - _ZN78_INTERNAL_c8d79735_42_flash_fwd_hdim192_fp16_paged_split_sm90_cu_49158569_35464cuda3std3__45__cpo3endE)
_ZN78_INTERNAL_c8d79735_42_flash_fwd_hdim192_fp16_paged_split_sm90_cu_49158569_35464cuda3std3__45__cpo3endE:
	.zero		1
	.type		_ZN78_INTERNAL_c8d79735_42_flash_fwd_hdim192_fp16_paged_split_sm90_cu_49158569_35464cuda3std3__419piecewise_constructE,@object
	.size		_ZN78_INTERNAL_c8d79735_42_flash_fwd_hdim192_fp16_paged_split_sm90_cu_49158569_35464cuda3std3__419piecewise_constructE,(_ZN78_INTERNAL_c8d79735_42_flash_fwd_hdim192_fp16_paged_split_sm90_cu_49158569_35464cuda3std3__45__cpo4cendE - _ZN78_INTERNAL_c8d79735_42_flash_fwd_hdim192_fp16_paged_split_sm90_cu_49158569_35464cuda3std3__419piecewise_constructE)
_ZN78_INTERNAL_c8d79735_42_flash_fwd_hdim192_fp16_paged_split_sm90_cu_49158569_35464cuda3std3__419piecewise_constructE:
	.zero		1
	.type		_ZN78_INTERNAL_c8d79735_42_flash_fwd_hdim192_fp16_paged_split_sm90_cu_49158569_35464cuda3std3__45__cpo4cendE,@object
	.size		_ZN78_INTERNAL_c8d79735_42_flash_fwd_hdim192_fp16_paged_split_sm90_cu_49158569_35464cuda3std3__45__cpo4cendE,(_ZN78_INTERNAL_c8d79735_42_flash_fwd_hdim192_fp16_paged_split_sm90_cu_49158569_35464cuda3std6ranges3__45__cpo4swapE - _ZN78_INTERNAL_c8d79735_42_flash_fwd_hdim192_fp16_paged_split_sm90_cu_49158569_35464cuda3std3__45__cpo4cendE)
_ZN78_INTERNAL_c8d79735_42_flash_fwd_hdim192_fp16_paged_split_sm90_cu_49158569_35464cuda3std3__45__cpo4cendE:
	.zero		1
	.type		_ZN78_INTERNAL_c8d79735_42_flash_fwd_hdim192_fp16_paged_split_sm90_cu_49158569_35464cuda3std6ranges3__45__cpo4swapE,@object
	.size		_ZN78_INTERNAL_c8d79735_42_flash_fwd_hdim192_fp16_paged_split_sm90_cu_49158569_35464cuda3std6ranges3__45__cpo4swapE,(.L_7 - _ZN78_INTERNAL_c8d79735_42_flash_fwd_hdim192_fp16_paged_split_sm90_cu_49158569_35464cuda3std6ranges3__45__cpo4swapE)
_ZN78_INTERNAL_c8d79735_42_flash_fwd_hdim192_fp16_paged_split_sm90_cu_49158569_35464cuda3std6ranges3__45__cpo4swapE:
	.zero		1
.L_7:


//--------------------- .nv.constant0._ZN7cutlass13device_kernelIN5flash11enable_sm90INS1_16FlashAttnFwdSm90INS1_25CollectiveMainloopFwdSm90ILi2EN4cute5tupleIJNS5_1CILi1EEES8_S8_EEENS6_IJNS7_ILi128EEENS7_ILi96EEENS7_ILi192EEEEEELi192ENS_6half_tEfNS_4arch4Sm90ELb0ELb0ELb0ELb0ELb1ELb0ELb0ELb1ELb1ELb1ELb1ELb0EEENS1_21CollectiveEpilogueFwdINS6_IJSA_SC_SB_EEES9_SE_SG_Li256ELb0ELb1ELb1ELb0EEENS1_19SingleTileSchedulerILb0ELb1ELb1ELi128EEEEEEEEEvNT_6ParamsE --------------------------
	.section	.nv.constant0._ZN7cutlass13device_kernelIN5flash11enable_sm90INS1_16FlashAttnFwdSm90INS1_25CollectiveMainloopFwdSm90ILi2EN4cute5tupleIJNS5_1CILi1EEES8_S8_EEENS6_IJNS7_ILi128EEENS7_ILi96EEENS7_ILi192EEEEEELi192ENS_6half_tEfNS_4arch4Sm90ELb0ELb0ELb0ELb0ELb1ELb0ELb0ELb1ELb1ELb1ELb1ELb0EEENS1_21CollectiveEpilogueFwdINS6_IJSA_SC_SB_EEES9_SE_SG_Li256ELb0ELb1ELb1ELb0EEENS1_19SingleTileSchedulerILb0ELb1ELb1ELi128EEEEEEEEEvNT_6ParamsE,"a",@progbits
	.sectionflags	@""
	.align	4
.nv.constant0._ZN7cutlass13device_kernelIN5flash11enable_sm90INS1_16FlashAttnFwdSm90INS1_25CollectiveMainloopFwdSm90ILi2EN4cute5tupleIJNS5_1CILi1EEES8_S8_EEENS6_IJNS7_ILi128EEENS7_ILi96EEENS7_ILi192EEEEEELi192ENS_6half_tEfNS_4arch4Sm90ELb0ELb0ELb0ELb0ELb1ELb0ELb0ELb1ELb1ELb1ELb1ELb0EEENS1_21CollectiveEpilogueFwdINS6_IJSA_SC_SB_EEES9_SE_SG_Li256ELb0ELb1ELb1ELb0EEENS1_19SingleTileSchedulerILb0ELb1ELb1ELi128EEEEEEEEEvNT_6ParamsE:
	.zero		3456


//--------------------- .nv.constant0._ZN7cutlass13device_kernelIN5flash11enable_sm90INS1_16FlashAttnFwdSm90INS1_25CollectiveMainloopFwdSm90ILi2EN4cute5tupleIJNS5_1CILi1EEES8_S8_EEENS6_IJNS7_ILi128EEENS7_ILi96EEENS7_ILi192EEEEEELi192ENS_6half_tEfNS_4arch4Sm90ELb0ELb0ELb0ELb1ELb1ELb0ELb0ELb1ELb1ELb1ELb1ELb0EEENS1_21CollectiveEpilogueFwdINS6_IJSA_SC_SB_EEES9_SE_SG_Li256ELb1ELb1ELb1ELb0EEENS1_36VarlenDynamicPersistentTileSchedulerILi128ELi96ELi256ELi128ELb1ELb1ELb1ELb0ELb1ELb1EEEEEEEEEvNT_6ParamsE --------------------------
	.section	.nv.constant0._ZN7cutlass13device_kernelIN5flash11enable_sm90INS1_16FlashAttnFwdSm90INS1_25CollectiveMainloopFwdSm90ILi2EN4cute5tupleIJNS5_1CILi1EEES8_S8_EEENS6_IJNS7_ILi128EEENS7_ILi96EEENS7_ILi192EEEEEELi192ENS_6half_tEfNS_4arch4Sm90ELb0ELb0ELb0ELb1ELb1ELb0ELb0ELb1ELb1ELb1ELb1ELb0EEENS1_21CollectiveEpilogueFwdINS6_IJSA_SC_SB_EEES9_SE_SG_Li256ELb1ELb1ELb1ELb0EEENS1_36VarlenDynamicPersistentTileSchedulerILi128ELi96ELi256ELi128ELb1ELb1ELb1ELb0ELb1ELb1EEEEEEEEEvNT_6ParamsE,"a",@progbits
	.sectionflags	@""
	.align	4
.nv.constant0._ZN7cutlass13device_kernelIN5flash11enable_sm90INS1_16FlashAttnFwdSm90INS1_25CollectiveMainloopFwdSm90ILi2EN4cute5tupleIJNS5_1CILi1EEES8_S8_EEENS6_IJNS7_ILi128EEENS7_ILi96EEENS7_ILi192EEEEEELi192ENS_6half_tEfNS_4arch4Sm90ELb0ELb0ELb0ELb1ELb1ELb0ELb0ELb1ELb1ELb1ELb1ELb0EEENS1_21CollectiveEpilogueFwdINS6_IJSA_SC_SB_EEES9_SE_SG_Li256ELb1ELb1ELb1ELb0EEENS1_36VarlenDynamicPersistentTileSchedulerILi128ELi96ELi256ELi128ELb1ELb1ELb1ELb0ELb1ELb1EEEEEEEEEvNT_6ParamsE:
	.zero		3584


//--------------------- .nv.constant0._ZN7cutlass13device_kernelIN5flash11enable_sm90INS1_16FlashAttnFwdSm90INS1_25CollectiveMainloopFwdSm90ILi2EN4cute5tupleIJNS5_1CILi1EEES8_S8_EEENS6_IJNS7_ILi128EEENS7_ILi96EEENS7_ILi192EEEEEELi192ENS_6half_tEfNS_4arch4Sm90ELb0ELb0ELb0ELb1ELb1ELb1ELb0ELb1ELb1ELb1ELb1ELb0EEENS1_21CollectiveEpilogueFwdINS6_IJSA_SC_SB_EEES9_SE_SG_Li256ELb1ELb1ELb1ELb0EEENS1_36VarlenDynamicPersistentTileSchedulerILi128ELi96ELi256ELi128ELb1ELb1ELb1ELb0ELb1ELb1EEEEEEEEEvNT_6ParamsE --------------------------
	.section	.nv.constant0._ZN7cutlass13device_kernelIN5flash11enable_sm90INS1_16FlashAttnFwdSm90INS1_25CollectiveMainloopFwdSm90ILi2EN4cute5tupleIJNS5_1CILi1EEES8_S8_EEENS6_IJNS7_ILi128EEENS7_ILi96EEENS7_ILi192EEEEEELi192ENS_6half_tEfNS_4arch4Sm90ELb0ELb0ELb0ELb1ELb1ELb1ELb0ELb1ELb1ELb1ELb1ELb0EEENS1_21CollectiveEpilogueFwdINS6_IJSA_SC_SB_EEES9_SE_SG_Li256ELb1ELb1ELb1ELb0EEENS1_36VarlenDynamicPersistentTileSchedulerILi128ELi96ELi256ELi128ELb1ELb1ELb1ELb0ELb1ELb1EEEEEEEEEvNT_6ParamsE,"a",@progbits
	.sectionflags	@""
	.align	4
.nv.constant0._ZN7cutlass13device_kernelIN5flash11enable_sm90INS1_16FlashAttnFwdSm90INS1_25CollectiveMainloopFwdSm90ILi2EN4cute5tupleIJNS5_1CILi1EEES8_S8_EEENS6_IJNS7_ILi128EEENS7_ILi96EEENS7_ILi192EEEEEELi192ENS_6half_tEfNS_4arch4Sm90ELb0ELb0ELb0ELb1ELb1ELb1ELb0ELb1ELb1ELb1ELb1ELb0EEENS1_21CollectiveEpilogueFwdINS6_IJSA_SC_SB_EEES9_SE_SG_Li256ELb1ELb1ELb1ELb0EEENS1_36VarlenDynamicPersistentTileSchedulerILi128ELi96ELi256ELi128ELb1ELb1ELb1ELb0ELb1ELb1EEEEEEEEEvNT_6ParamsE:
	.zero		3584


//--------------------- .nv.constant0._ZN7cutlass13device_kernelIN5flash11enable_sm90INS1_16FlashAttnFwdSm90INS1_25CollectiveMainloopFwdSm90ILi2EN4cute5tupleIJNS5_1CILi1EEES8_S8_EEENS6_IJNS7_ILi128EEENS7_ILi96EEENS7_ILi192EEEEEELi192ENS_6half_tEfNS_4arch4Sm90ELb0ELb1ELb0ELb0ELb1ELb0ELb0ELb1ELb1ELb1ELb1ELb0EEENS1_21CollectiveEpilogueFwdINS6_IJSA_SC_SB_EEES9_SE_SG_Li256ELb0ELb1ELb1ELb0EEENS1_19SingleTileSchedulerILb0ELb1ELb1ELi128EEEEEEEEEvNT_6ParamsE --------------------------
	.section	.nv.constant0._ZN7cutlass13device_kernelIN5flash11enable_sm90INS1_16FlashAttnFwdSm90INS1_25CollectiveMainloopFwdSm90ILi2EN4cute5tupleIJNS5_1CILi1EEES8_S8_EEENS6_IJNS7_ILi128EEENS7_ILi96EEENS7_ILi192EEEEEELi192ENS_6half_tEfNS_4arch4Sm90ELb0ELb1ELb0ELb0ELb1ELb0ELb0ELb1ELb1ELb1ELb1ELb0EEENS1_21CollectiveEpilogueFwdINS6_IJSA_SC_SB_EEES9_SE_SG_Li256ELb0ELb1ELb1ELb0EEENS1_19SingleTileSchedulerILb0ELb1ELb1ELi128EEEEEEEEEvNT_6ParamsE,"a",@progbits
	.sectionflags	@""
	.align	4
.nv.constant0._ZN7cutlass13device_kernelIN5flash11enable_sm90INS1_16FlashAttnFwdSm90INS1_25CollectiveMainloopFwdSm90ILi2EN4cute5tupleIJNS5_1CILi1EEES8_S8_EEENS6_IJNS7_ILi128EEENS7_ILi96EEENS7_ILi192EEEEEELi192ENS_6half_tEfNS_4arch4Sm90ELb0ELb1ELb0ELb0ELb1ELb0ELb0ELb1ELb1ELb1ELb1ELb0EEENS1_21CollectiveEpilogueFwdINS6_IJSA_SC_SB_EEES9_SE_SG_Li256ELb0ELb1ELb1ELb0EEENS1_19SingleTileSchedulerILb0ELb1ELb1ELi128EEEEEEEEEvNT_6ParamsE:
	.zero		3456


//--------------------- .nv.constant0._ZN7cutlass13device_kernelIN5flash11enable_sm90INS1_16FlashAttnFwdSm90INS1_25CollectiveMainloopFwdSm90ILi2EN4cute5tupleIJNS5_1CILi1EEES8_S8_EEENS6_IJNS7_ILi128EEENS7_ILi96EEENS7_ILi192EEEEEELi192ENS_6half_tEfNS_4arch4Sm90ELb0ELb1ELb0ELb1ELb1ELb0ELb0ELb1ELb1ELb1ELb1ELb0EEENS1_21CollectiveEpilogueFwdINS6_IJSA_SC_SB_EEES9_SE_SG_Li256ELb1ELb1ELb1ELb0EEENS1_36VarlenDynamicPersistentTileSchedulerILi128ELi96ELi256ELi128ELb1ELb1ELb1ELb1ELb0ELb1EEEEEEEEEvNT_6ParamsE --------------------------
	.section	.nv.constant0._ZN7cutlass13device_kernelIN5flash11enable_sm90INS1_16FlashAttnFwdSm90INS1_25CollectiveMainloopFwdSm90ILi2EN4cute5tupleIJNS5_1CILi1EEES8_S8_EEENS6_IJNS7_ILi128EEENS7_ILi96EEENS7_ILi192EEEEEELi192ENS_6half_tEfNS_4arch4Sm90ELb0ELb1ELb0ELb1ELb1ELb0ELb0ELb1ELb1ELb1ELb1ELb0EEENS1_21CollectiveEpilogueFwdINS6_IJSA_SC_SB_EEES9_SE_SG_Li256ELb1ELb1ELb1ELb0EEENS1_36VarlenDynamicPersistentTileSchedulerILi128ELi96ELi256ELi128ELb1ELb1ELb1ELb1ELb0ELb1EEEEEEEEEvNT_6ParamsE,"a",@progbits
	.sectionflags	@""
	.align	4
.nv.constant0._ZN7cutlass13device_kernelIN5flash11enable_sm90INS1_16FlashAttnFwdSm90INS1_25CollectiveMainloopFwdSm90ILi2EN4cute5tupleIJNS5_1CILi1EEES8_S8_EEENS6_IJNS7_ILi128EEENS7_ILi96EEENS7_ILi192EEEEEELi192ENS_6half_tEfNS_4arch4Sm90ELb0ELb1ELb0ELb1ELb1ELb0ELb0ELb1ELb1ELb1ELb1ELb0EEENS1_21CollectiveEpilogueFwdINS6_IJSA_SC_SB_EEES9_SE_SG_Li256ELb1ELb1ELb1ELb0EEENS1_36VarlenDynamicPersistentTileSchedulerILi128ELi96ELi256ELi128ELb1ELb1ELb1ELb1ELb0ELb1EEEEEEEEEvNT_6ParamsE:
	.zero		3584


//--------------------- .nv.constant0._ZN7cutlass13device_kernelIN5flash11enable_sm90INS1_16FlashAttnFwdSm90INS1_25CollectiveMainloopFwdSm90ILi2EN4cute5tupleIJNS5_1CILi1EEES8_S8_EEENS6_IJNS7_ILi128EEENS7_ILi96EEENS7_ILi192EEEEEELi192ENS_6half_tEfNS_4arch4Sm90ELb0ELb1ELb0ELb1ELb1ELb1ELb0ELb1ELb1ELb1ELb1ELb0EEENS1_21CollectiveEpilogueFwdINS6_IJSA_SC_SB_EEES9_SE_SG_Li256ELb1ELb1ELb1ELb0EEENS1_36VarlenDynamicPersistentTileSchedulerILi128ELi96ELi256ELi128ELb1ELb1ELb1ELb1ELb0ELb1EEEEEEEEEvNT_6ParamsE --------------------------
	.section	.nv.constant0._ZN7cutlass13device_kernelIN5flash11enable_sm90INS1_16FlashAttnFwdSm90INS1_25CollectiveMainloopFwdSm90ILi2EN4cute5tupleIJNS5_1CILi1EEES8_S8_EEENS6_IJNS7_ILi128EEENS7_ILi96EEENS7_ILi192EEEEEELi192ENS_6half_tEfNS_4arch4Sm90ELb0ELb1ELb0ELb1ELb1ELb1ELb0ELb1ELb1ELb1ELb1ELb0EEENS1_21CollectiveEpilogueFwdINS6_IJSA_SC_SB_EEES9_SE_SG_Li256ELb1ELb1ELb1ELb0EEENS1_36VarlenDynamicPersistentTileSchedulerILi128ELi96ELi256ELi128ELb1ELb1ELb1ELb1ELb0ELb1EEEEEEEEEvNT_6ParamsE,"a",@progbits
	.sectionflags	@""
	.align	4
.nv.constant0._ZN7cutlass13device_kernelIN5flash11enable_sm90INS1_16FlashAttnFwdSm90INS1_25CollectiveMainloopFwdSm90ILi2EN4cute5tupleIJNS5_1CILi1EEES8_S8_EEENS6_IJNS7_ILi128EEENS7_ILi96EEENS7_ILi192EEEEEELi192ENS_6half_tEfNS_4arch4Sm90ELb0ELb1ELb0ELb1ELb1ELb1ELb0ELb1ELb1ELb1ELb1ELb0EEENS1_21CollectiveEpilogueFwdINS6_IJSA_SC_SB_EEES9_SE_SG_Li256ELb1ELb1ELb1ELb0EEENS1_36VarlenDynamicPersistentTileSchedulerILi128ELi96ELi256ELi128ELb1ELb1ELb1ELb1ELb0ELb1EEEEEEEEEvNT_6ParamsE:
	.zero		3584


//--------------------- .nv.constant0._ZN7cutlass13device_kernelIN5flash11enable_sm90INS1_16FlashAttnFwdSm90INS1_25CollectiveMainloopFwdSm90ILi2EN4cute5tupleIJNS5_1CILi1EEES8_S8_EEENS6_IJNS7_ILi128EEENS7_ILi96EEENS7_ILi192EEEEEELi192ENS_6half_tEfNS_4arch4Sm90ELb1ELb0ELb0ELb0ELb1ELb0ELb0ELb1ELb1ELb1ELb1ELb0EEENS1_21CollectiveEpilogueFwdINS6_IJSA_SC_SB_EEES9_SE_SG_Li256ELb0ELb1ELb1ELb0EEENS1_19SingleTileSchedulerILb0ELb1ELb1ELi128EEEEEEEEEvNT_6ParamsE --------------------------
	.section	.nv.constant0._ZN7cutlass13device_kernelIN5flash11enable_sm90INS1_16FlashAttnFwdSm90INS1_25CollectiveMainloopFwdSm90ILi2EN4cute5tupleIJNS5_1CILi1EEES8_S8_EEENS6_IJNS7_ILi128EEENS7_ILi96EEENS7_ILi192EEEEEELi192ENS_6half_tEfNS_4arch4Sm90ELb1ELb0ELb0ELb0ELb1ELb0ELb0ELb1ELb1ELb1ELb1ELb0EEENS1_21CollectiveEpilogueFwdINS6_IJSA_SC_SB_EEES9_SE_SG_Li256ELb0ELb1ELb1ELb0EEENS1_19SingleTileSchedulerILb0ELb1ELb1ELi128EEEEEEEEEvNT_6ParamsE,"a",@progbits
	.sectionflags	@""
	.align	4
.nv.constant0._ZN7cutlass13device_kernelIN5flash11enable_sm90INS1_16FlashAttnFwdSm90INS1_25CollectiveMainloopFwdSm90ILi2EN4cute5tupleIJNS5_1CILi1EEES8_S8_EEENS6_IJNS7_ILi128EEENS7_ILi96EEENS7_ILi192EEEEEELi192ENS_6half_tEfNS_4arch4Sm90ELb1ELb0ELb0ELb0ELb1ELb0ELb0ELb1ELb1ELb1ELb1ELb0EEENS1_21CollectiveEpilogueFwdINS6_IJSA_SC_SB_EEES9_SE_SG_Li256ELb0ELb1ELb1ELb0EEENS1_19SingleTileSchedulerILb0ELb1ELb1ELi128EEEEEEEEEvNT_6ParamsE:
	.zero		3456


//--------------------- .nv.constant0._ZN7cutlass13device_kernelIN5flash11enable_sm90INS1_16FlashAttnFwdSm90INS1_25CollectiveMainloopFwdSm90ILi2EN4cute5tupleIJNS5_1CILi1EEES8_S8_EEENS6_IJNS7_ILi128EEENS7_ILi96EEENS7_ILi192EEEEEELi192ENS_6half_tEfNS_4arch4Sm90ELb1ELb0ELb0ELb1ELb1ELb0ELb0ELb1ELb1ELb1ELb1ELb0EEENS1_21CollectiveEpilogueFwdINS6_IJSA_SC_SB_EEES9_SE_SG_Li256ELb1ELb1ELb1ELb0EEENS1_36VarlenDynamicPersistentTileSchedulerILi128ELi96ELi256ELi128ELb1ELb1ELb1ELb1ELb1ELb1EEEEEEEEEvNT_6ParamsE --------------------------
	.section	.nv.constant0._ZN7cutlass13device_kernelIN5flash11enable_sm90INS1_16FlashAttnFwdSm90INS1_25CollectiveMainloopFwdSm90ILi2EN4cute5tupleIJNS5_1CILi1EEES8_S8_EEENS6_IJNS7_ILi128EEENS7_ILi96EEENS7_ILi192EEEEEELi192ENS_6half_tEfNS_4arch4Sm90ELb1ELb0ELb0ELb1ELb1ELb0ELb0ELb1ELb1ELb1ELb1ELb0EEENS1_21CollectiveEpilogueFwdINS6_IJSA_SC_SB_EEES9_SE_SG_Li256ELb1ELb1ELb1ELb0EEENS1_36VarlenDynamicPersistentTileSchedulerILi128ELi96ELi256ELi128ELb1ELb1ELb1ELb1ELb1ELb1EEEEEEEEEvNT_6ParamsE,"a",@progbits
	.sectionflags	@""
	.align	4
.nv.constant0._ZN7cutlass13device_kernelIN5flash11enable_sm90INS1_16FlashAttnFwdSm90INS1_25CollectiveMainloopFwdSm90ILi2EN4cute5tupleIJNS5_1CILi1EEES8_S8_EEENS6_IJNS7_ILi128EEENS7_ILi96EEENS7_ILi192EEEEEELi192ENS_6half_tEfNS_4arch4Sm90ELb1ELb0ELb0ELb1ELb1ELb0ELb0ELb1ELb1ELb1ELb1ELb0EEENS1_21CollectiveEpilogueFwdINS6_IJSA_SC_SB_EEES9_SE_SG_Li256ELb1ELb1ELb1ELb0EEENS1_36VarlenDynamicPersistentTileSchedulerILi128ELi96ELi256ELi128ELb1ELb1ELb1ELb1ELb1ELb1EEEEEEEEEvNT_6ParamsE:
	.zero		3584


//--------------------- .nv.constant0._ZN7cutlass13device_kernelIN5flash11enable_sm90INS1_16FlashAttnFwdSm90INS1_25CollectiveMainloopFwdSm90ILi2EN4cute5tupleIJNS5_1CILi1EEES8_S8_EEENS6_IJNS7_ILi128EEENS7_ILi96EEENS7_ILi192EEEEEELi192ENS_6half_tEfNS_4arch4Sm90ELb1ELb0ELb0ELb1ELb1ELb1ELb0ELb1ELb1ELb1ELb1ELb0EEENS1_21CollectiveEpilogueFwdINS6_IJSA_SC_SB_EEES9_SE_SG_Li256ELb1ELb1ELb1ELb0EEENS1_36VarlenDynamicPersistentTileSchedulerILi128ELi96ELi256ELi128ELb1ELb1ELb1ELb1ELb1ELb1EEEEEEEEEvNT_6ParamsE --------------------------
	.section	.nv.constant0._ZN7cutlass13device_kernelIN5flash11enable_sm90INS1_16FlashAttnFwdSm90INS1_25CollectiveMainloopFwdSm90ILi2EN4cute5tupleIJNS5_1CILi1EEES8_S8_EEENS6_IJNS7_ILi128EEENS7_ILi96EEENS7_ILi192EEEEEELi192ENS_6half_tEfNS_4arch4Sm90ELb1ELb0ELb0ELb1ELb1ELb1ELb0ELb1ELb1ELb1ELb1ELb0EEENS1_21CollectiveEpilogueFwdINS6_IJSA_SC_SB_EEES9_SE_SG_Li256ELb1ELb1ELb1ELb0EEENS1_36VarlenDynamicPersistentTileSchedulerILi128ELi96ELi256ELi128ELb1ELb1ELb1ELb1ELb1ELb1EEEEEEEEEvNT_6ParamsE,"a",@progbits
	.sectionflags	@""
	.align	4
.nv.constant0._ZN7cutlass13device_kernelIN5flash11enable_sm90INS1_16FlashAttnFwdSm90INS1_25CollectiveMainloopFwdSm90ILi2EN4cute5tupleIJNS5_1CILi1EEES8_S8_EEENS6_IJNS7_ILi128EEENS7_ILi96EEENS7_ILi192EEEEEELi192ENS_6half_tEfNS_4arch4Sm90ELb1ELb0ELb0ELb1ELb1ELb1ELb0ELb1ELb1ELb1ELb1ELb0EEENS1_21CollectiveEpilogueFwdINS6_IJSA_SC_SB_EEES9_SE_SG_Li256ELb1ELb1ELb1ELb0EEENS1_36VarlenDynamicPersistentTileSchedulerILi128ELi96ELi256ELi128ELb1ELb1ELb1ELb1ELb1ELb1EEEEEEEEEvNT_6ParamsE:
	.zero		3584


//--------------------- SYMBOLS --------------------------

	.type		.nv.reservedSmem.offset0,@object
	.size		.nv.reservedSmem.offset0,0x4
